//
// Generated by NVIDIA NVVM Compiler
//
// Compiler Build ID: CL-36424714
// Cuda compilation tools, release 13.0, V13.0.88
// Based on NVVM 20.0.0
//

.version 9.0
.target sm_100
.address_size 64

	// .globl	_Z12forward_passPfS_S_ii

.visible .entry _Z12forward_passPfS_S_ii(
	.param .u64 .ptr .align 1 _Z12forward_passPfS_S_ii_param_0,
	.param .u64 .ptr .align 1 _Z12forward_passPfS_S_ii_param_1,
	.param .u64 .ptr .align 1 _Z12forward_passPfS_S_ii_param_2,
	.param .u32 _Z12forward_passPfS_S_ii_param_3,
	.param .u32 _Z12forward_passPfS_S_ii_param_4
)
{
	.reg .pred 	%p<11>;
	.reg .b32 	%r<32>;
	.reg .b32 	%f<56>;
	.reg .b64 	%rd<41>;

	ld.param.u64 	%rd8, [_Z12forward_passPfS_S_ii_param_0];
	ld.param.u64 	%rd9, [_Z12forward_passPfS_S_ii_param_1];
	ld.param.u64 	%rd7, [_Z12forward_passPfS_S_ii_param_2];
	ld.param.u32 	%r16, [_Z12forward_passPfS_S_ii_param_3];
	ld.param.u32 	%r17, [_Z12forward_passPfS_S_ii_param_4];
	cvta.to.global.u64 	%rd1, %rd9;
	cvta.to.global.u64 	%rd2, %rd8;
	mov.u32 	%r18, %ctaid.x;
	mov.u32 	%r19, %ntid.x;
	mov.u32 	%r20, %tid.x;
	mad.lo.s32 	%r1, %r18, %r19, %r20;
	setp.ge.s32 	%p1, %r1, %r17;
	@%p1 bra 	$L__BB0_13;
	cvta.to.global.u64 	%rd10, %rd7;
	mul.wide.s32 	%rd11, %r1, 4;
	add.s64 	%rd3, %rd10, %rd11;
	mov.b32 	%r21, 0;
	st.global.u32 	[%rd3], %r21;
	setp.lt.s32 	%p2, %r16, 1;
	@%p2 bra 	$L__BB0_13;
	and.b32  	%r2, %r16, 7;
	setp.lt.u32 	%p3, %r16, 8;
	mov.b32 	%r30, 0;
	mov.f32 	%f53, 0f00000000;
	@%p3 bra 	$L__BB0_5;
	and.b32  	%r30, %r16, 2147483640;
	neg.s32 	%r28, %r30;
	shl.b32 	%r5, %r17, 3;
	add.s64 	%rd40, %rd2, 16;
	mov.f32 	%f53, 0f00000000;
	mul.wide.s32 	%rd14, %r17, 4;
	mov.u32 	%r27, %r1;
$L__BB0_4:
	.pragma "nounroll";
	ld.global.f32 	%f10, [%rd40+-16];
	mul.wide.s32 	%rd12, %r27, 4;
	add.s64 	%rd13, %rd1, %rd12;
	ld.global.f32 	%f11, [%rd13];
	fma.rn.f32 	%f12, %f10, %f11, %f53;
	st.global.f32 	[%rd3], %f12;
	ld.global.f32 	%f13, [%rd40+-12];
	add.s64 	%rd15, %rd13, %rd14;
	ld.global.f32 	%f14, [%rd15];
	fma.rn.f32 	%f15, %f13, %f14, %f12;
	st.global.f32 	[%rd3], %f15;
	ld.global.f32 	%f16, [%rd40+-8];
	add.s64 	%rd16, %rd15, %rd14;
	ld.global.f32 	%f17, [%rd16];
	fma.rn.f32 	%f18, %f16, %f17, %f15;
	st.global.f32 	[%rd3], %f18;
	ld.global.f32 	%f19, [%rd40+-4];
	add.s64 	%rd17, %rd16, %rd14;
	ld.global.f32 	%f20, [%rd17];
	fma.rn.f32 	%f21, %f19, %f20, %f18;
	st.global.f32 	[%rd3], %f21;
	ld.global.f32 	%f22, [%rd40];
	add.s64 	%rd18, %rd17, %rd14;
	ld.global.f32 	%f23, [%rd18];
	fma.rn.f32 	%f24, %f22, %f23, %f21;
	st.global.f32 	[%rd3], %f24;
	ld.global.f32 	%f25, [%rd40+4];
	add.s64 	%rd19, %rd18, %rd14;
	ld.global.f32 	%f26, [%rd19];
	fma.rn.f32 	%f27, %f25, %f26, %f24;
	st.global.f32 	[%rd3], %f27;
	ld.global.f32 	%f28, [%rd40+8];
	add.s64 	%rd20, %rd19, %rd14;
	ld.global.f32 	%f29, [%rd20];
	fma.rn.f32 	%f30, %f28, %f29, %f27;
	st.global.f32 	[%rd3], %f30;
	ld.global.f32 	%f31, [%rd40+12];
	add.s64 	%rd21, %rd20, %rd14;
	ld.global.f32 	%f32, [%rd21];
	fma.rn.f32 	%f53, %f31, %f32, %f30;
	st.global.f32 	[%rd3], %f53;
	add.s32 	%r28, %r28, 8;
	add.s32 	%r27, %r27, %r5;
	add.s64 	%rd40, %rd40, 32;
	setp.ne.s32 	%p4, %r28, 0;
	@%p4 bra 	$L__BB0_4;
$L__BB0_5:
	setp.eq.s32 	%p5, %r2, 0;
	@%p5 bra 	$L__BB0_13;
	and.b32  	%r11, %r16, 3;
	setp.lt.u32 	%p6, %r2, 4;
	@%p6 bra 	$L__BB0_8;
	mul.wide.u32 	%rd22, %r30, 4;
	add.s64 	%rd23, %rd2, %rd22;
	ld.global.f32 	%f33, [%rd23];
	mad.lo.s32 	%r23, %r30, %r17, %r1;
	mul.wide.s32 	%rd24, %r23, 4;
	add.s64 	%rd25, %rd1, %rd24;
	ld.global.f32 	%f34, [%rd25];
	fma.rn.f32 	%f35, %f33, %f34, %f53;
	st.global.f32 	[%rd3], %f35;
	ld.global.f32 	%f36, [%rd23+4];
	mul.wide.s32 	%rd26, %r17, 4;
	add.s64 	%rd27, %rd25, %rd26;
	ld.global.f32 	%f37, [%rd27];
	fma.rn.f32 	%f38, %f36, %f37, %f35;
	st.global.f32 	[%rd3], %f38;
	ld.global.f32 	%f39, [%rd23+8];
	add.s64 	%rd28, %rd27, %rd26;
	ld.global.f32 	%f40, [%rd28];
	fma.rn.f32 	%f41, %f39, %f40, %f38;
	st.global.f32 	[%rd3], %f41;
	ld.global.f32 	%f42, [%rd23+12];
	add.s64 	%rd29, %rd28, %rd26;
	ld.global.f32 	%f43, [%rd29];
	fma.rn.f32 	%f53, %f42, %f43, %f41;
	st.global.f32 	[%rd3], %f53;
	add.s32 	%r30, %r30, 4;
$L__BB0_8:
	setp.eq.s32 	%p7, %r11, 0;
	@%p7 bra 	$L__BB0_13;
	setp.eq.s32 	%p8, %r11, 1;
	@%p8 bra 	$L__BB0_11;
	mul.wide.u32 	%rd30, %r30, 4;
	add.s64 	%rd31, %rd2, %rd30;
	ld.global.f32 	%f44, [%rd31];
	mad.lo.s32 	%r24, %r30, %r17, %r1;
	mul.wide.s32 	%rd32, %r24, 4;
	add.s64 	%rd33, %rd1, %rd32;
	ld.global.f32 	%f45, [%rd33];
	fma.rn.f32 	%f46, %f44, %f45, %f53;
	st.global.f32 	[%rd3], %f46;
	ld.global.f32 	%f47, [%rd31+4];
	mul.wide.s32 	%rd34, %r17, 4;
	add.s64 	%rd35, %rd33, %rd34;
	ld.global.f32 	%f48, [%rd35];
	fma.rn.f32 	%f53, %f47, %f48, %f46;
	st.global.f32 	[%rd3], %f53;
	add.s32 	%r30, %r30, 2;
$L__BB0_11:
	and.b32  	%r25, %r16, 1;
	setp.eq.b32 	%p9, %r25, 1;
	not.pred 	%p10, %p9;
	@%p10 bra 	$L__BB0_13;
	mul.wide.u32 	%rd36, %r30, 4;
	add.s64 	%rd37, %rd2, %rd36;
	ld.global.f32 	%f49, [%rd37];
	mad.lo.s32 	%r26, %r30, %r17, %r1;
	mul.wide.s32 	%rd38, %r26, 4;
	add.s64 	%rd39, %rd1, %rd38;
	ld.global.f32 	%f50, [%rd39];
	fma.rn.f32 	%f51, %f49, %f50, %f53;
	st.global.f32 	[%rd3], %f51;
$L__BB0_13:
	ret;

}
	// .globl	_Z13backward_passPfS_S_S_S_ii
.visible .entry _Z13backward_passPfS_S_S_S_ii(
	.param .u64 .ptr .align 1 _Z13backward_passPfS_S_S_S_ii_param_0,
	.param .u64 .ptr .align 1 _Z13backward_passPfS_S_S_S_ii_param_1,
	.param .u64 .ptr .align 1 _Z13backward_passPfS_S_S_S_ii_param_2,
	.param .u64 .ptr .align 1 _Z13backward_passPfS_S_S_S_ii_param_3,
	.param .u64 .ptr .align 1 _Z13backward_passPfS_S_S_S_ii_param_4,
	.param .u32 _Z13backward_passPfS_S_S_S_ii_param_5,
	.param .u32 _Z13backward_passPfS_S_S_S_ii_param_6
)
{
	.reg .pred 	%p<22>;
	.reg .b32 	%r<71>;
	.reg .b32 	%f<187>;
	.reg .b64 	%rd<86>;

	ld.param.u64 	%rd21, [_Z13backward_passPfS_S_S_S_ii_param_0];
	ld.param.u64 	%rd22, [_Z13backward_passPfS_S_S_S_ii_param_1];
	ld.param.u64 	%rd23, [_Z13backward_passPfS_S_S_S_ii_param_2];
	ld.param.u64 	%rd20, [_Z13backward_passPfS_S_S_S_ii_param_3];
	ld.param.u64 	%rd24, [_Z13backward_passPfS_S_S_S_ii_param_4];
	ld.param.u32 	%r44, [_Z13backward_passPfS_S_S_S_ii_param_5];
	ld.param.u32 	%r45, [_Z13backward_passPfS_S_S_S_ii_param_6];
	cvta.to.global.u64 	%rd1, %rd22;
	cvta.to.global.u64 	%rd2, %rd24;
	cvta.to.global.u64 	%rd3, %rd23;
	cvta.to.global.u64 	%rd4, %rd21;
	mov.u32 	%r46, %ctaid.x;
	mov.u32 	%r47, %ntid.x;
	mov.u32 	%r48, %tid.x;
	mad.lo.s32 	%r1, %r46, %r47, %r48;
	setp.ge.s32 	%p1, %r1, %r44;
	@%p1 bra 	$L__BB1_14;
	cvta.to.global.u64 	%rd25, %rd20;
	mul.wide.s32 	%rd26, %r1, 4;
	add.s64 	%rd5, %rd25, %rd26;
	mov.b32 	%r49, 0;
	st.global.u32 	[%rd5], %r49;
	setp.lt.s32 	%p2, %r45, 1;
	@%p2 bra 	$L__BB1_14;
	mul.lo.s32 	%r2, %r45, %r1;
	add.s32 	%r51, %r45, -1;
	and.b32  	%r3, %r45, 15;
	setp.lt.u32 	%p3, %r51, 15;
	mov.b32 	%r60, 0;
	mov.f32 	%f183, 0f00000000;
	@%p3 bra 	$L__BB1_5;
	and.b32  	%r60, %r45, 2147483632;
	neg.s32 	%r58, %r60;
	add.s64 	%rd82, %rd3, 32;
	add.s64 	%rd7, %rd1, 32;
	mov.f32 	%f183, 0f00000000;
	mov.u32 	%r57, %r2;
$L__BB1_4:
	.pragma "nounroll";
	mul.wide.s32 	%rd27, %r57, 4;
	add.s64 	%rd28, %rd7, %rd27;
	ld.global.f32 	%f12, [%rd82+-32];
	ld.global.f32 	%f13, [%rd28+-32];
	fma.rn.f32 	%f14, %f12, %f13, %f183;
	st.global.f32 	[%rd5], %f14;
	ld.global.f32 	%f15, [%rd82+-28];
	ld.global.f32 	%f16, [%rd28+-28];
	fma.rn.f32 	%f17, %f15, %f16, %f14;
	st.global.f32 	[%rd5], %f17;
	ld.global.f32 	%f18, [%rd82+-24];
	ld.global.f32 	%f19, [%rd28+-24];
	fma.rn.f32 	%f20, %f18, %f19, %f17;
	st.global.f32 	[%rd5], %f20;
	ld.global.f32 	%f21, [%rd82+-20];
	ld.global.f32 	%f22, [%rd28+-20];
	fma.rn.f32 	%f23, %f21, %f22, %f20;
	st.global.f32 	[%rd5], %f23;
	ld.global.f32 	%f24, [%rd82+-16];
	ld.global.f32 	%f25, [%rd28+-16];
	fma.rn.f32 	%f26, %f24, %f25, %f23;
	st.global.f32 	[%rd5], %f26;
	ld.global.f32 	%f27, [%rd82+-12];
	ld.global.f32 	%f28, [%rd28+-12];
	fma.rn.f32 	%f29, %f27, %f28, %f26;
	st.global.f32 	[%rd5], %f29;
	ld.global.f32 	%f30, [%rd82+-8];
	ld.global.f32 	%f31, [%rd28+-8];
	fma.rn.f32 	%f32, %f30, %f31, %f29;
	st.global.f32 	[%rd5], %f32;
	ld.global.f32 	%f33, [%rd82+-4];
	ld.global.f32 	%f34, [%rd28+-4];
	fma.rn.f32 	%f35, %f33, %f34, %f32;
	st.global.f32 	[%rd5], %f35;
	ld.global.f32 	%f36, [%rd82];
	ld.global.f32 	%f37, [%rd28];
	fma.rn.f32 	%f38, %f36, %f37, %f35;
	st.global.f32 	[%rd5], %f38;
	ld.global.f32 	%f39, [%rd82+4];
	ld.global.f32 	%f40, [%rd28+4];
	fma.rn.f32 	%f41, %f39, %f40, %f38;
	st.global.f32 	[%rd5], %f41;
	ld.global.f32 	%f42, [%rd82+8];
	ld.global.f32 	%f43, [%rd28+8];
	fma.rn.f32 	%f44, %f42, %f43, %f41;
	st.global.f32 	[%rd5], %f44;
	ld.global.f32 	%f45, [%rd82+12];
	ld.global.f32 	%f46, [%rd28+12];
	fma.rn.f32 	%f47, %f45, %f46, %f44;
	st.global.f32 	[%rd5], %f47;
	ld.global.f32 	%f48, [%rd82+16];
	ld.global.f32 	%f49, [%rd28+16];
	fma.rn.f32 	%f50, %f48, %f49, %f47;
	st.global.f32 	[%rd5], %f50;
	ld.global.f32 	%f51, [%rd82+20];
	ld.global.f32 	%f52, [%rd28+20];
	fma.rn.f32 	%f53, %f51, %f52, %f50;
	st.global.f32 	[%rd5], %f53;
	ld.global.f32 	%f54, [%rd82+24];
	ld.global.f32 	%f55, [%rd28+24];
	fma.rn.f32 	%f56, %f54, %f55, %f53;
	st.global.f32 	[%rd5], %f56;
	ld.global.f32 	%f57, [%rd82+28];
	ld.global.f32 	%f58, [%rd28+28];
	fma.rn.f32 	%f183, %f57, %f58, %f56;
	st.global.f32 	[%rd5], %f183;
	add.s32 	%r58, %r58, 16;
	add.s64 	%rd82, %rd82, 64;
	add.s32 	%r57, %r57, 16;
	setp.ne.s32 	%p4, %r58, 0;
	@%p4 bra 	$L__BB1_4;
$L__BB1_5:
	setp.eq.s32 	%p5, %r3, 0;
	@%p5 bra 	$L__BB1_14;
	and.b32  	%r11, %r45, 7;
	setp.lt.u32 	%p6, %r3, 8;
	@%p6 bra 	$L__BB1_8;
	mul.wide.u32 	%rd29, %r60, 4;
	add.s64 	%rd30, %rd3, %rd29;
	ld.global.f32 	%f59, [%rd30];
	add.s32 	%r52, %r60, %r2;
	mul.wide.s32 	%rd31, %r52, 4;
	add.s64 	%rd32, %rd1, %rd31;
	ld.global.f32 	%f60, [%rd32];
	fma.rn.f32 	%f61, %f59, %f60, %f183;
	st.global.f32 	[%rd5], %f61;
	ld.global.f32 	%f62, [%rd30+4];
	ld.global.f32 	%f63, [%rd32+4];
	fma.rn.f32 	%f64, %f62, %f63, %f61;
	st.global.f32 	[%rd5], %f64;
	ld.global.f32 	%f65, [%rd30+8];
	ld.global.f32 	%f66, [%rd32+8];
	fma.rn.f32 	%f67, %f65, %f66, %f64;
	st.global.f32 	[%rd5], %f67;
	ld.global.f32 	%f68, [%rd30+12];
	ld.global.f32 	%f69, [%rd32+12];
	fma.rn.f32 	%f70, %f68, %f69, %f67;
	st.global.f32 	[%rd5], %f70;
	ld.global.f32 	%f71, [%rd30+16];
	ld.global.f32 	%f72, [%rd32+16];
	fma.rn.f32 	%f73, %f71, %f72, %f70;
	st.global.f32 	[%rd5], %f73;
	ld.global.f32 	%f74, [%rd30+20];
	ld.global.f32 	%f75, [%rd32+20];
	fma.rn.f32 	%f76, %f74, %f75, %f73;
	st.global.f32 	[%rd5], %f76;
	ld.global.f32 	%f77, [%rd30+24];
	ld.global.f32 	%f78, [%rd32+24];
	fma.rn.f32 	%f79, %f77, %f78, %f76;
	st.global.f32 	[%rd5], %f79;
	ld.global.f32 	%f80, [%rd30+28];
	ld.global.f32 	%f81, [%rd32+28];
	fma.rn.f32 	%f183, %f80, %f81, %f79;
	st.global.f32 	[%rd5], %f183;
	add.s32 	%r60, %r60, 8;
$L__BB1_8:
	setp.eq.s32 	%p7, %r11, 0;
	@%p7 bra 	$L__BB1_14;
	and.b32  	%r14, %r45, 3;
	setp.lt.u32 	%p8, %r11, 4;
	@%p8 bra 	$L__BB1_11;
	mul.wide.u32 	%rd33, %r60, 4;
	add.s64 	%rd34, %rd3, %rd33;
	ld.global.f32 	%f82, [%rd34];
	add.s32 	%r53, %r60, %r2;
	mul.wide.s32 	%rd35, %r53, 4;
	add.s64 	%rd36, %rd1, %rd35;
	ld.global.f32 	%f83, [%rd36];
	fma.rn.f32 	%f84, %f82, %f83, %f183;
	st.global.f32 	[%rd5], %f84;
	ld.global.f32 	%f85, [%rd34+4];
	ld.global.f32 	%f86, [%rd36+4];
	fma.rn.f32 	%f87, %f85, %f86, %f84;
	st.global.f32 	[%rd5], %f87;
	ld.global.f32 	%f88, [%rd34+8];
	ld.global.f32 	%f89, [%rd36+8];
	fma.rn.f32 	%f90, %f88, %f89, %f87;
	st.global.f32 	[%rd5], %f90;
	ld.global.f32 	%f91, [%rd34+12];
	ld.global.f32 	%f92, [%rd36+12];
	fma.rn.f32 	%f183, %f91, %f92, %f90;
	st.global.f32 	[%rd5], %f183;
	add.s32 	%r60, %r60, 4;
$L__BB1_11:
	setp.eq.s32 	%p9, %r14, 0;
	@%p9 bra 	$L__BB1_14;
	add.s32 	%r63, %r60, %r2;
	mul.wide.u32 	%rd37, %r60, 4;
	add.s64 	%rd83, %rd3, %rd37;
	neg.s32 	%r62, %r14;
$L__BB1_13:
	.pragma "nounroll";
	mul.wide.s32 	%rd38, %r63, 4;
	add.s64 	%rd39, %rd1, %rd38;
	ld.global.f32 	%f93, [%rd83];
	ld.global.f32 	%f94, [%rd39];
	fma.rn.f32 	%f183, %f93, %f94, %f183;
	st.global.f32 	[%rd5], %f183;
	add.s32 	%r63, %r63, 1;
	add.s64 	%rd83, %rd83, 4;
	add.s32 	%r62, %r62, 1;
	setp.ne.s32 	%p10, %r62, 0;
	@%p10 bra 	$L__BB1_13;
$L__BB1_14:
	setp.ge.s32 	%p11, %r1, %r45;
	setp.lt.s32 	%p12, %r44, 1;
	or.pred  	%p13, %p11, %p12;
	@%p13 bra 	$L__BB1_27;
	mul.wide.s32 	%rd40, %r1, 4;
	add.s64 	%rd13, %rd3, %rd40;
	and.b32  	%r23, %r44, 15;
	setp.lt.u32 	%p14, %r44, 16;
	mov.b32 	%r67, 0;
	@%p14 bra 	$L__BB1_18;
	and.b32  	%r67, %r44, 2147483632;
	neg.s32 	%r65, %r67;
	shl.b32 	%r26, %r45, 4;
	add.s64 	%rd84, %rd4, 32;
	mul.wide.s32 	%rd43, %r45, 4;
	mov.u32 	%r64, %r1;
$L__BB1_17:
	.pragma "nounroll";
	ld.global.f32 	%f95, [%rd84+-32];
	ld.global.f32 	%f96, [%rd13];
	mul.f32 	%f97, %f95, %f96;
	mul.wide.s32 	%rd41, %r64, 4;
	add.s64 	%rd42, %rd2, %rd41;
	st.global.f32 	[%rd42], %f97;
	ld.global.f32 	%f98, [%rd84+-28];
	ld.global.f32 	%f99, [%rd13];
	mul.f32 	%f100, %f98, %f99;
	add.s64 	%rd44, %rd42, %rd43;
	st.global.f32 	[%rd44], %f100;
	ld.global.f32 	%f101, [%rd84+-24];
	ld.global.f32 	%f102, [%rd13];
	mul.f32 	%f103, %f101, %f102;
	add.s64 	%rd45, %rd44, %rd43;
	st.global.f32 	[%rd45], %f103;
	ld.global.f32 	%f104, [%rd84+-20];
	ld.global.f32 	%f105, [%rd13];
	mul.f32 	%f106, %f104, %f105;
	add.s64 	%rd46, %rd45, %rd43;
	st.global.f32 	[%rd46], %f106;
	ld.global.f32 	%f107, [%rd84+-16];
	ld.global.f32 	%f108, [%rd13];
	mul.f32 	%f109, %f107, %f108;
	add.s64 	%rd47, %rd46, %rd43;
	st.global.f32 	[%rd47], %f109;
	ld.global.f32 	%f110, [%rd84+-12];
	ld.global.f32 	%f111, [%rd13];
	mul.f32 	%f112, %f110, %f111;
	add.s64 	%rd48, %rd47, %rd43;
	st.global.f32 	[%rd48], %f112;
	ld.global.f32 	%f113, [%rd84+-8];
	ld.global.f32 	%f114, [%rd13];
	mul.f32 	%f115, %f113, %f114;
	add.s64 	%rd49, %rd48, %rd43;
	st.global.f32 	[%rd49], %f115;
	ld.global.f32 	%f116, [%rd84+-4];
	ld.global.f32 	%f117, [%rd13];
	mul.f32 	%f118, %f116, %f117;
	add.s64 	%rd50, %rd49, %rd43;
	st.global.f32 	[%rd50], %f118;
	ld.global.f32 	%f119, [%rd84];
	ld.global.f32 	%f120, [%rd13];
	mul.f32 	%f121, %f119, %f120;
	add.s64 	%rd51, %rd50, %rd43;
	st.global.f32 	[%rd51], %f121;
	ld.global.f32 	%f122, [%rd84+4];
	ld.global.f32 	%f123, [%rd13];
	mul.f32 	%f124, %f122, %f123;
	add.s64 	%rd52, %rd51, %rd43;
	st.global.f32 	[%rd52], %f124;
	ld.global.f32 	%f125, [%rd84+8];
	ld.global.f32 	%f126, [%rd13];
	mul.f32 	%f127, %f125, %f126;
	add.s64 	%rd53, %rd52, %rd43;
	st.global.f32 	[%rd53], %f127;
	ld.global.f32 	%f128, [%rd84+12];
	ld.global.f32 	%f129, [%rd13];
	mul.f32 	%f130, %f128, %f129;
	add.s64 	%rd54, %rd53, %rd43;
	st.global.f32 	[%rd54], %f130;
	ld.global.f32 	%f131, [%rd84+16];
	ld.global.f32 	%f132, [%rd13];
	mul.f32 	%f133, %f131, %f132;
	add.s64 	%rd55, %rd54, %rd43;
	st.global.f32 	[%rd55], %f133;
	ld.global.f32 	%f134, [%rd84+20];
	ld.global.f32 	%f135, [%rd13];
	mul.f32 	%f136, %f134, %f135;
	add.s64 	%rd56, %rd55, %rd43;
	st.global.f32 	[%rd56], %f136;
	ld.global.f32 	%f137, [%rd84+24];
	ld.global.f32 	%f138, [%rd13];
	mul.f32 	%f139, %f137, %f138;
	add.s64 	%rd57, %rd56, %rd43;
	st.global.f32 	[%rd57], %f139;
	ld.global.f32 	%f140, [%rd84+28];
	ld.global.f32 	%f141, [%rd13];
	mul.f32 	%f142, %f140, %f141;
	add.s64 	%rd58, %rd57, %rd43;
	st.global.f32 	[%rd58], %f142;
	add.s32 	%r65, %r65, 16;
	add.s32 	%r64, %r64, %r26;
	add.s64 	%rd84, %rd84, 64;
	setp.ne.s32 	%p15, %r65, 0;
	@%p15 bra 	$L__BB1_17;
$L__BB1_18:
	setp.eq.s32 	%p16, %r23, 0;
	@%p16 bra 	$L__BB1_27;
	and.b32  	%r32, %r44, 7;
	setp.lt.u32 	%p17, %r23, 8;
	@%p17 bra 	$L__BB1_21;
	mul.wide.u32 	%rd59, %r67, 4;
	add.s64 	%rd60, %rd4, %rd59;
	ld.global.f32 	%f143, [%rd60];
	ld.global.f32 	%f144, [%rd13];
	mul.f32 	%f145, %f143, %f144;
	mad.lo.s32 	%r55, %r67, %r45, %r1;
	mul.wide.s32 	%rd61, %r55, 4;
	add.s64 	%rd62, %rd2, %rd61;
	st.global.f32 	[%rd62], %f145;
	ld.global.f32 	%f146, [%rd60+4];
	ld.global.f32 	%f147, [%rd13];
	mul.f32 	%f148, %f146, %f147;
	mul.wide.s32 	%rd63, %r45, 4;
	add.s64 	%rd64, %rd62, %rd63;
	st.global.f32 	[%rd64], %f148;
	ld.global.f32 	%f149, [%rd60+8];
	ld.global.f32 	%f150, [%rd13];
	mul.f32 	%f151, %f149, %f150;
	add.s64 	%rd65, %rd64, %rd63;
	st.global.f32 	[%rd65], %f151;
	ld.global.f32 	%f152, [%rd60+12];
	ld.global.f32 	%f153, [%rd13];
	mul.f32 	%f154, %f152, %f153;
	add.s64 	%rd66, %rd65, %rd63;
	st.global.f32 	[%rd66], %f154;
	ld.global.f32 	%f155, [%rd60+16];
	ld.global.f32 	%f156, [%rd13];
	mul.f32 	%f157, %f155, %f156;
	add.s64 	%rd67, %rd66, %rd63;
	st.global.f32 	[%rd67], %f157;
	ld.global.f32 	%f158, [%rd60+20];
	ld.global.f32 	%f159, [%rd13];
	mul.f32 	%f160, %f158, %f159;
	add.s64 	%rd68, %rd67, %rd63;
	st.global.f32 	[%rd68], %f160;
	ld.global.f32 	%f161, [%rd60+24];
	ld.global.f32 	%f162, [%rd13];
	mul.f32 	%f163, %f161, %f162;
	add.s64 	%rd69, %rd68, %rd63;
	st.global.f32 	[%rd69], %f163;
	ld.global.f32 	%f164, [%rd60+28];
	ld.global.f32 	%f165, [%rd13];
	mul.f32 	%f166, %f164, %f165;
	add.s64 	%rd70, %rd69, %rd63;
	st.global.f32 	[%rd70], %f166;
	add.s32 	%r67, %r67, 8;
$L__BB1_21:
	setp.eq.s32 	%p18, %r32, 0;
	@%p18 bra 	$L__BB1_27;
	and.b32  	%r35, %r44, 3;
	setp.lt.u32 	%p19, %r32, 4;
	@%p19 bra 	$L__BB1_24;
	mul.wide.u32 	%rd71, %r67, 4;
	add.s64 	%rd72, %rd4, %rd71;
	ld.global.f32 	%f167, [%rd72];
	ld.global.f32 	%f168, [%rd13];
	mul.f32 	%f169, %f167, %f168;
	mad.lo.s32 	%r56, %r67, %r45, %r1;
	mul.wide.s32 	%rd73, %r56, 4;
	add.s64 	%rd74, %rd2, %rd73;
	st.global.f32 	[%rd74], %f169;
	ld.global.f32 	%f170, [%rd72+4];
	ld.global.f32 	%f171, [%rd13];
	mul.f32 	%f172, %f170, %f171;
	mul.wide.s32 	%rd75, %r45, 4;
	add.s64 	%rd76, %rd74, %rd75;
	st.global.f32 	[%rd76], %f172;
	ld.global.f32 	%f173, [%rd72+8];
	ld.global.f32 	%f174, [%rd13];
	mul.f32 	%f175, %f173, %f174;
	add.s64 	%rd77, %rd76, %rd75;
	st.global.f32 	[%rd77], %f175;
	ld.global.f32 	%f176, [%rd72+12];
	ld.global.f32 	%f177, [%rd13];
	mul.f32 	%f178, %f176, %f177;
	add.s64 	%rd78, %rd77, %rd75;
	st.global.f32 	[%rd78], %f178;
	add.s32 	%r67, %r67, 4;
$L__BB1_24:
	setp.eq.s32 	%p20, %r35, 0;
	@%p20 bra 	$L__BB1_27;
	mad.lo.s32 	%r70, %r67, %r45, %r1;
	mul.wide.u32 	%rd79, %r67, 4;
	add.s64 	%rd85, %rd4, %rd79;
	neg.s32 	%r69, %r35;
$L__BB1_26:
	.pragma "nounroll";
	ld.global.f32 	%f179, [%rd85];
	ld.global.f32 	%f180, [%rd13];
	mul.f32 	%f181, %f179, %f180;
	mul.wide.s32 	%rd80, %r70, 4;
	add.s64 	%rd81, %rd2, %rd80;
	st.global.f32 	[%rd81], %f181;
	add.s32 	%r70, %r70, %r45;
	add.s64 	%rd85, %rd85, 4;
	add.s32 	%r69, %r69, 1;
	setp.ne.s32 	%p21, %r69, 0;
	@%p21 bra 	$L__BB1_26;
$L__BB1_27:
	ret;

}


// ===== COMPILED SASS (sm_100) =====

	.target	sm_100

	.elftype	@"ET_EXEC"


//--------------------- .note.nv.tkinfo           --------------------------
	.section	.note.nv.tkinfo,"",@"SHT_NOTE"
	.sectionflags	@"SHF_NOTE_NV_TKINFO"
	.tkinfo
        /*0018*/ 	.word	0x00000002
        /*0030*/ 	.string	""
        /*0030*/ 	.string	"ptxas"
        /*0030*/ 	.string	"Cuda compilation tools, release 13.0, V13.0.88"
        /*0030*/ 	.string	"Build cuda_13.0.r13.0/compiler.36424714_0"
        /*0030*/ 	.string	"-arch sm_100 -m 64 "



//--------------------- .note.nv.cuinfo           --------------------------
	.section	.note.nv.cuinfo,"",@"SHT_NOTE"
	.sectionflags	@"SHF_NOTE_NV_CUINFO"
        /*0018*/ 	.short	0x0002
        /*001a*/ 	.short	0x0064
        /*001c*/ 	.short	0x0082
	.zero		2


//--------------------- .nv.info                  --------------------------
	.section	.nv.info,"",@"SHT_CUDA_INFO"
	.align	4


	//----- nvinfo : EIATTR_REGCOUNT
	.align		4
        /*0000*/ 	.byte	0x04, 0x2f
        /*0002*/ 	.short	(.L_1 - .L_0)
	.align		4
.L_0:
        /*0004*/ 	.word	index@(_Z12forward_passPfS_S_ii)
        /*0008*/ 	.word	0x0000001c


	//----- nvinfo : EIATTR_FRAME_SIZE
	.align		4
.L_1:
        /*000c*/ 	.byte	0x04, 0x11
        /*000e*/ 	.short	(.L_3 - .L_2)
	.align		4
.L_2:
        /*0010*/ 	.word	index@(_Z12forward_passPfS_S_ii)
        /*0014*/ 	.word	0x00000000


	//----- nvinfo : EIATTR_REGCOUNT
	.align		4
.L_3:
        /*0018*/ 	.byte	0x04, 0x2f
        /*001a*/ 	.short	(.L_5 - .L_4)
	.align		4
.L_4:
        /*001c*/ 	.word	index@(_Z13backward_passPfS_S_S_S_ii)
        /*0020*/ 	.word	0x0000001a


	//----- nvinfo : EIATTR_FRAME_SIZE
	.align		4
.L_5:
        /*0024*/ 	.byte	0x04, 0x11
        /*0026*/ 	.short	(.L_7 - .L_6)
	.align		4
.L_6:
        /*0028*/ 	.word	index@(_Z13backward_passPfS_S_S_S_ii)
        /*002c*/ 	.word	0x00000000


	//----- nvinfo : EIATTR_MIN_STACK_SIZE
	.align		4
.L_7:
        /*0030*/ 	.byte	0x04, 0x12
        /*0032*/ 	.short	(.L_9 - .L_8)
	.align		4
.L_8:
        /*0034*/ 	.word	index@(_Z13backward_passPfS_S_S_S_ii)
        /*0038*/ 	.word	0x00000000


	//----- nvinfo : EIATTR_MIN_STACK_SIZE
	.align		4
.L_9:
        /*003c*/ 	.byte	0x04, 0x12
        /*003e*/ 	.short	(.L_11 - .L_10)
	.align		4
.L_10:
        /*0040*/ 	.word	index@(_Z12forward_passPfS_S_ii)
        /*0044*/ 	.word	0x00000000
.L_11:


//--------------------- .nv.compat                --------------------------
	.section	.nv.compat,"",@"SHT_CUDA_COMPAT_INFO"
	.align	4
        /*0000*/ 	.byte	0x02, 0x09, 0x00, 0x00, 0x02, 0x02, 0x01, 0x00, 0x02, 0x05, 0x05, 0x00, 0x03, 0x07, 0x01, 0x01
        /*0010*/ 	.byte	0x02, 0x03, 0x00, 0x00, 0x02, 0x06, 0x01, 0x00, 0x04, 0x0b, 0x08, 0x00, 0x09, 0x00, 0x00, 0x00
        /*0020*/ 	.byte	0x00, 0x00, 0x00, 0x00


//--------------------- .nv.info._Z13backward_passPfS_S_S_S_ii --------------------------
	.section	.nv.info._Z13backward_passPfS_S_S_S_ii,"",@"SHT_CUDA_INFO"
	.sectionflags	@""
	.align	4


	//----- nvinfo : EIATTR_CUDA_API_VERSION
	.align		4
        /*0000*/ 	.byte	0x04, 0x37
        /*0002*/ 	.short	(.L_13 - .L_12)
.L_12:
        /*0004*/ 	.word	0x00000082


	//----- nvinfo : EIATTR_KPARAM_INFO
	.align		4
.L_13:
        /*0008*/ 	.byte	0x04, 0x17
        /*000a*/ 	.short	(.L_15 - .L_14)
.L_14:
        /*000c*/ 	.word	0x00000000
        /*0010*/ 	.short	0x0006
        /*0012*/ 	.short	0x002c
        /*0014*/ 	.byte	0x00, 0xf0, 0x11, 0x00


	//----- nvinfo : EIATTR_KPARAM_INFO
	.align		4
.L_15:
        /*0018*/ 	.byte	0x04, 0x17
        /*001a*/ 	.short	(.L_17 - .L_16)
.L_16:
        /*001c*/ 	.word	0x00000000
        /*0020*/ 	.short	0x0005
        /*0022*/ 	.short	0x0028
        /*0024*/ 	.byte	0x00, 0xf0, 0x11, 0x00


	//----- nvinfo : EIATTR_KPARAM_INFO
	.align		4
.L_17:
        /*0028*/ 	.byte	0x04, 0x17
        /*002a*/ 	.short	(.L_19 - .L_18)
.L_18:
        /*002c*/ 	.word	0x00000000
        /*0030*/ 	.short	0x0004
        /*0032*/ 	.short	0x0020
        /*0034*/ 	.byte	0x00, 0xf5, 0x21, 0x00


	//----- nvinfo : EIATTR_KPARAM_INFO
	.align		4
.L_19:
        /*0038*/ 	.byte	0x04, 0x17
        /*003a*/ 	.short	(.L_21 - .L_20)
.L_20:
        /*003c*/ 	.word	0x00000000
        /*0040*/ 	.short	0x0003
        /*0042*/ 	.short	0x0018
        /*0044*/ 	.byte	0x00, 0xf5, 0x21, 0x00


	//----- nvinfo : EIATTR_KPARAM_INFO
	.align		4
.L_21:
        /*0048*/ 	.byte	0x04, 0x17
        /*004a*/ 	.short	(.L_23 - .L_22)
.L_22:
        /*004c*/ 	.word	0x00000000
        /*0050*/ 	.short	0x0002
        /*0052*/ 	.short	0x0010
        /*0054*/ 	.byte	0x00, 0xf5, 0x21, 0x00


	//----- nvinfo : EIATTR_KPARAM_INFO
	.align		4
.L_23:
        /*0058*/ 	.byte	0x04, 0x17
        /*005a*/ 	.short	(.L_25 - .L_24)
.L_24:
        /*005c*/ 	.word	0x00000000
        /*0060*/ 	.short	0x0001
        /*0062*/ 	.short	0x0008
        /*0064*/ 	.byte	0x00, 0xf5, 0x21, 0x00


	//----- nvinfo : EIATTR_KPARAM_INFO
	.align		4
.L_25:
        /*0068*/ 	.byte	0x04, 0x17
        /*006a*/ 	.short	(.L_27 - .L_26)
.L_26:
        /*006c*/ 	.word	0x00000000
        /*0070*/ 	.short	0x0000
        /*0072*/ 	.short	0x0000
        /*0074*/ 	.byte	0x00, 0xf5, 0x21, 0x00


	//----- nvinfo : EIATTR_SPARSE_MMA_MASK
	.align		4
.L_27:
        /*0078*/ 	.byte	0x03, 0x50
        /*007a*/ 	.short	0x0000


	//----- nvinfo : EIATTR_MAXREG_COUNT
	.align		4
        /*007c*/ 	.byte	0x03, 0x1b
        /*007e*/ 	.short	0x00ff


	//----- nvinfo : EIATTR_MERCURY_ISA_VERSION
	.align		4
        /*0080*/ 	.byte	0x03, 0x5f
        /*0082*/ 	.short	0x0101


	//----- nvinfo : EIATTR_VRC_CTA_INIT_COUNT
	.align		4
        /*0084*/ 	.byte	0x02, 0x4a
	.zero		1
	.zero		1


	//----- nvinfo : EIATTR_EXIT_INSTR_OFFSETS
	.align		4
        /*0088*/ 	.byte	0x04, 0x1c
        /*008a*/ 	.short	(.L_29 - .L_28)


	//   ....[0]....
.L_28:
        /*008c*/ 	.word	0x00000ca0


	//   ....[1]....
        /*0090*/ 	.word	0x00001310


	//   ....[2]....
        /*0094*/ 	.word	0x00001630


	//   ....[3]....
        /*0098*/ 	.word	0x00001810


	//   ....[4]....
        /*009c*/ 	.word	0x00001940


	//----- nvinfo : EIATTR_CRS_STACK_SIZE
	.align		4
.L_29:
        /*00a0*/ 	.byte	0x04, 0x1e
        /*00a2*/ 	.short	(.L_31 - .L_30)
.L_30:
        /*00a4*/ 	.word	0x00000000


	//----- nvinfo : EIATTR_CBANK_PARAM_SIZE
	.align		4
.L_31:
        /*00a8*/ 	.byte	0x03, 0x19
        /*00aa*/ 	.short	0x0030


	//----- nvinfo : EIATTR_PARAM_CBANK
	.align		4
        /*00ac*/ 	.byte	0x04, 0x0a
        /*00ae*/ 	.short	(.L_33 - .L_32)
	.align		4
.L_32:
        /*00b0*/ 	.word	index@(.nv.constant0._Z13backward_passPfS_S_S_S_ii)
        /*00b4*/ 	.short	0x0380
        /*00b6*/ 	.short	0x0030


	//----- nvinfo : EIATTR_SW_WAR
	.align		4
.L_33:
        /*00b8*/ 	.byte	0x04, 0x36
        /*00ba*/ 	.short	(.L_35 - .L_34)
.L_34:
        /*00bc*/ 	.word	0x00000008
.L_35:


//--------------------- .nv.info._Z12forward_passPfS_S_ii --------------------------
	.section	.nv.info._Z12forward_passPfS_S_ii,"",@"SHT_CUDA_INFO"
	.sectionflags	@""
	.align	4


	//----- nvinfo : EIATTR_CUDA_API_VERSION
	.align		4
        /*0000*/ 	.byte	0x04, 0x37
        /*0002*/ 	.short	(.L_37 - .L_36)
.L_36:
        /*0004*/ 	.word	0x00000082


	//----- nvinfo : EIATTR_KPARAM_INFO
	.align		4
.L_37:
        /*0008*/ 	.byte	0x04, 0x17
        /*000a*/ 	.short	(.L_39 - .L_38)
.L_38:
        /*000c*/ 	.word	0x00000000
        /*0010*/ 	.short	0x0004
        /*0012*/ 	.short	0x001c
        /*0014*/ 	.byte	0x00, 0xf0, 0x11, 0x00


	//----- nvinfo : EIATTR_KPARAM_INFO
	.align		4
.L_39:
        /*0018*/ 	.byte	0x04, 0x17
        /*001a*/ 	.short	(.L_41 - .L_40)
.L_40:
        /*001c*/ 	.word	0x00000000
        /*0020*/ 	.short	0x0003
        /*0022*/ 	.short	0x0018
        /*0024*/ 	.byte	0x00, 0xf0, 0x11, 0x00


	//----- nvinfo : EIATTR_KPARAM_INFO
	.align		4
.L_41:
        /*0028*/ 	.byte	0x04, 0x17
        /*002a*/ 	.short	(.L_43 - .L_42)
.L_42:
        /*002c*/ 	.word	0x00000000
        /*0030*/ 	.short	0x0002
        /*0032*/ 	.short	0x0010
        /*0034*/ 	.byte	0x00, 0xf5, 0x21, 0x00


	//----- nvinfo : EIATTR_KPARAM_INFO
	.align		4
.L_43:
        /*0038*/ 	.byte	0x04, 0x17
        /*003a*/ 	.short	(.L_45 - .L_44)
.L_44:
        /*003c*/ 	.word	0x00000000
        /*0040*/ 	.short	0x0001
        /*0042*/ 	.short	0x0008
        /*0044*/ 	.byte	0x00, 0xf5, 0x21, 0x00


	//----- nvinfo : EIATTR_KPARAM_INFO
	.align		4
.L_45:
        /*0048*/ 	.byte	0x04, 0x17
        /*004a*/ 	.short	(.L_47 - .L_46)
.L_46:
        /*004c*/ 	.word	0x00000000
        /*0050*/ 	.short	0x0000
        /*0052*/ 	.short	0x0000
        /*0054*/ 	.byte	0x00, 0xf5, 0x21, 0x00


	//----- nvinfo : EIATTR_SPARSE_MMA_MASK
	.align		4
.L_47:
        /*0058*/ 	.byte	0x03, 0x50
        /*005a*/ 	.short	0x0000


	//----- nvinfo : EIATTR_MAXREG_COUNT
	.align		4
        /*005c*/ 	.byte	0x03, 0x1b
        /*005e*/ 	.short	0x00ff


	//----- nvinfo : EIATTR_MERCURY_ISA_VERSION
	.align		4
        /*0060*/ 	.byte	0x03, 0x5f
        /*0062*/ 	.short	0x0101


	//----- nvinfo : EIATTR_VRC_CTA_INIT_COUNT
	.align		4
        /*0064*/ 	.byte	0x02, 0x4a
	.zero		1
	.zero		1


	//----- nvinfo : EIATTR_EXIT_INSTR_OFFSETS
	.align		4
        /*0068*/ 	.byte	0x04, 0x1c
        /*006a*/ 	.short	(.L_49 - .L_48)


	//   ....[0]....
.L_48:
        /*006c*/ 	.word	0x00000070


	//   ....[1]....
        /*0070*/ 	.word	0x000000e0


	//   ....[2]....
        /*0074*/ 	.word	0x000004d0


	//   ....[3]....
        /*0078*/ 	.word	0x000006b0


	//   ....[4]....
        /*007c*/ 	.word	0x000007f0


	//   ....[5]....
        /*0080*/ 	.word	0x00000890


	//----- nvinfo : EIATTR_CBANK_PARAM_SIZE
	.align		4
.L_49:
        /*0084*/ 	.byte	0x03, 0x19
        /*0086*/ 	.short	0x0020


	//----- nvinfo : EIATTR_PARAM_CBANK
	.align		4
        /*0088*/ 	.byte	0x04, 0x0a
        /*008a*/ 	.short	(.L_51 - .L_50)
	.align		4
.L_50:
        /*008c*/ 	.word	index@(.nv.constant0._Z12forward_passPfS_S_ii)
        /*0090*/ 	.short	0x0380
        /*0092*/ 	.short	0x0020


	//----- nvinfo : EIATTR_SW_WAR
	.align		4
.L_51:
        /*0094*/ 	.byte	0x04, 0x36
        /*0096*/ 	.short	(.L_53 - .L_52)
.L_52:
        /*0098*/ 	.word	0x00000008
.L_53:


//--------------------- .nv.callgraph             --------------------------
	.section	.nv.callgraph,"",@"SHT_CUDA_CALLGRAPH"
	.align	4
	.sectionentsize	8
	.align		4
        /*0000*/ 	.word	0x00000000
	.align		4
        /*0004*/ 	.word	0xffffffff
	.align		4
        /*0008*/ 	.word	0x00000000
	.align		4
        /*000c*/ 	.word	0xfffffffe
	.align		4
        /*0010*/ 	.word	0x00000000
	.align		4
        /*0014*/ 	.word	0xfffffffd
	.align		4
        /*0018*/ 	.word	0x00000000
	.align		4
        /*001c*/ 	.word	0xfffffffc


//--------------------- .text._Z13backward_passPfS_S_S_S_ii --------------------------
	.section	.text._Z13backward_passPfS_S_S_S_ii,"ax",@progbits
	.align	128
        .global         _Z13backward_passPfS_S_S_S_ii
        .type           _Z13backward_passPfS_S_S_S_ii,@function
        .size           _Z13backward_passPfS_S_S_S_ii,(.L_x_18 - _Z13backward_passPfS_S_S_S_ii)
        .other          _Z13backward_passPfS_S_S_S_ii,@"STO_CUDA_ENTRY STV_DEFAULT"
_Z13backward_passPfS_S_S_S_ii:
.text._Z13backward_passPfS_S_S_S_ii:
[----:B------:R-:W-:Y:S01]  /*0000*/  LDC R1, c[0x0][0x37c] ;  /* 0x0000df00ff017b82 */ /* 0x000fe20000000800 */
[----:B------:R-:W0:Y:S07]  /*0010*/  S2R R2, SR_TID.X ;  /* 0x0000000000027919 */ /* 0x000e2e0000002100 */
[----:B------:R-:W0:Y:S01]  /*0020*/  S2UR UR4, SR_CTAID.X ;  /* 0x00000000000479c3 */ /* 0x000e220000002500 */
[----:B------:R-:W1:Y:S01]  /*0030*/  LDCU.64 UR12, c[0x0][0x358] ;  /* 0x00006b00ff0c77ac */ /* 0x000e620008000a00 */
[----:B------:R-:W-:Y:S06]  /*0040*/  BSSY.RECONVERGENT B0, `(.L_x_0) ;  /* 0x00000c2000007945 */ /* 0x000fec0003800200 */
[----:B------:R-:W0:Y:S08]  /*0050*/  LDC R3, c[0x0][0x360] ;  /* 0x0000d800ff037b82 */ /* 0x000e300000000800 */
[----:B------:R-:W2:Y:S01]  /*0060*/  LDC R0, c[0x0][0x3a8] ;  /* 0x0000ea00ff007b82 */ /* 0x000ea20000000800 */
[----:B0-----:R-:W-:-:S05]  /*0070*/  IMAD R3, R3, UR4, R2 ;  /* 0x0000000403037c24 */ /* 0x001fca000f8e0202 */
[----:B--2---:R-:W-:-:S13]  /*0080*/  ISETP.GE.AND P0, PT, R3, R0, PT ;  /* 0x000000000300720c */ /* 0x004fda0003f06270 */
[----:B-1----:R-:W-:Y:S05]  /*0090*/  @P0 BRA `(.L_x_1) ;  /* 0x0000000800f00947 */ /* 0x002fea0003800000 */
[----:B------:R-:W0:Y:S01]  /*00a0*/  LDC.64 R4, c[0x0][0x398] ;  /* 0x0000e600ff047b82 */ /* 0x000e220000000a00 */
[----:B------:R-:W1:Y:S02]  /*00b0*/  LDCU UR8, c[0x0][0x3ac] ;  /* 0x00007580ff0877ac */ /* 0x000e640008000800 */
[----:B-1----:R-:W-:Y:S01]  /*00c0*/  UISETP.GE.AND UP0, UPT, UR8, 0x1, UPT ;  /* 0x000000010800788c */ /* 0x002fe2000bf06270 */
[----:B0-----:R-:W-:-:S05]  /*00d0*/  IMAD.WIDE R4, R3, 0x4, R4 ;  /* 0x0000000403047825 */ /* 0x001fca00078e0204 */
[----:B------:R0:W-:Y:S03]  /*00e0*/  STG.E desc[UR12][R4.64], RZ ;  /* 0x000000ff04007986 */ /* 0x0001e6000c10190c */
[----:B------:R-:W-:Y:S05]  /*00f0*/  BRA.U !UP0, `(.L_x_1) ;  /* 0x0000000908d87547 */ /* 0x000fea000b800000 */
[----:B------:R-:W-:Y:S01]  /*0100*/  UIADD3 UR4, UPT, UPT, UR8, -0x1, URZ ;  /* 0xffffffff08047890 */ /* 0x000fe2000fffe0ff */
[----:B------:R-:W-:Y:S01]  /*0110*/  HFMA2 R9, -RZ, RZ, 0, 0 ;  /* 0x00000000ff097431 */ /* 0x000fe200000001ff */
[----:B------:R-:W-:Y:S02]  /*0120*/  ULOP3.LUT UR9, UR8, 0xf, URZ, 0xc0, !UPT ;  /* 0x0000000f08097892 */ /* 0x000fe4000f8ec0ff */
[----:B------:R-:W-:Y:S01]  /*0130*/  IMAD R2, R3, UR8, RZ ;  /* 0x0000000803027c24 */ /* 0x000fe2000f8e02ff */
[----:B------:R-:W-:Y:S01]  /*0140*/  UISETP.GE.U32.AND UP1, UPT, UR4, 0xf, UPT ;  /* 0x0000000f0400788c */ /* 0x000fe2000bf26070 */
[----:B------:R-:W-:Y:S01]  /*0150*/  MOV R7, RZ ;  /* 0x000000ff00077202 */ /* 0x000fe20000000f00 */
[----:B------:R-:W-:-:S07]  /*0160*/  UISETP.NE.AND UP0, UPT, UR9, URZ, UPT ;  /* 0x000000ff0900728c */ /* 0x000fce000bf05270 */
[----:B------:R-:W-:Y:S05]  /*0170*/  BRA.U !UP1, `(.L_x_2) ;  /* 0x00000005095c7547 */ /* 0x000fea000b800000 */
[----:B------:R-:W1:Y:S01]  /*0180*/  LDCU.64 UR6, c[0x0][0x390] ;  /* 0x00007200ff0677ac */ /* 0x000e620008000a00 */
[----:B------:R-:W-:Y:S02]  /*0190*/  MOV R7, RZ ;  /* 0x000000ff00077202 */ /* 0x000fe40000000f00 */
[----:B------:R-:W-:Y:S01]  /*01a0*/  MOV R6, R2 ;  /* 0x0000000200067202 */ /* 0x000fe20000000f00 */
[----:B------:R-:W2:Y:S01]  /*01b0*/  LDCU.64 UR4, c[0x0][0x388] ;  /* 0x00007100ff0477ac */ /* 0x000ea20008000a00 */
[----:B------:R-:W-:-:S04]  /*01c0*/  ULOP3.LUT UR10, UR8, 0x7ffffff0, URZ, 0xc0, !UPT ;  /* 0x7ffffff0080a7892 */ /* 0x000fc8000f8ec0ff */
[----:B------:R-:W-:Y:S02]  /*01d0*/  UIADD3 UR11, UPT, UPT, -UR10, URZ, URZ ;  /* 0x000000ff0a0b7290 */ /* 0x000fe4000fffe1ff */
[----:B------:R-:W-:Y:S01]  /*01e0*/  MOV R9, UR10 ;  /* 0x0000000a00097c02 */ /* 0x000fe20008000f00 */
[----:B-1----:R-:W-:-:S04]  /*01f0*/  UIADD3 UR6, UP1, UPT, UR6, 0x20, URZ ;  /* 0x0000002006067890 */ /* 0x002fc8000ff3e0ff */
[----:B------:R-:W-:Y:S02]  /*0200*/  UIADD3.X UR7, UPT, UPT, URZ, UR7, URZ, UP1, !UPT ;  /* 0x00000007ff077290 */ /* 0x000fe40008ffe4ff */
[----:B--2---:R-:W-:Y:S01]  /*0210*/  UIADD3 UR4, UP2, UPT, UR4, 0x20, URZ ;  /* 0x0000002004047890 */ /* 0x004fe2000ff5e0ff */
[----:B------:R-:W-:-:S03]  /*0220*/  MOV R8, UR6 ;  /* 0x0000000600087c02 */ /* 0x000fc60008000f00 */
[----:B------:R-:W-:Y:S01]  /*0230*/  MOV R11, UR7 ;  /* 0x00000007000b7c02 */ /* 0x000fe20008000f00 */
[----:B------:R-:W-:-:S12]  /*0240*/  UIADD3.X UR5, UPT, UPT, URZ, UR5, URZ, UP2, !UPT ;  /* 0x00000005ff057290 */ /* 0x000fd800097fe4ff */
.L_x_3:
[----:B------:R-:W-:Y:S02]  /*0250*/  MOV R12, UR4 ;  /* 0x00000004000c7c02 */ /* 0x000fe40008000f00 */
[----:B------:R-:W-:Y:S02]  /*0260*/  MOV R13, UR5 ;  /* 0x00000005000d7c02 */ /* 0x000fe40008000f00 */
[----:B------:R-:W-:Y:S01]  /*0270*/  MOV R10, R8 ;  /* 0x00000008000a7202 */ /* 0x000fe20000000f00 */
[----:B------:R-:W-:-:S04]  /*0280*/  IMAD.WIDE R12, R6, 0x4, R12 ;  /* 0x00000004060c7825 */ /* 0x000fc800078e020c */
[----:B--2---:R-:W2:Y:S04]  /*0290*/  LDG.E R8, desc[UR12][R10.64+-0x20] ;  /* 0xffffe00c0a087981 */ /* 0x004ea8000c1e1900 */
[----:B------:R-:W2:Y:S02]  /*02a0*/  LDG.E R14, desc[UR12][R12.64+-0x20] ;  /* 0xffffe00c0c0e7981 */ /* 0x000ea4000c1e1900 */
[----:B--2---:R-:W-:-:S05]  /*02b0*/  FFMA R7, R8, R14, R7 ;  /* 0x0000000e08077223 */ /* 0x004fca0000000007 */
[----:B------:R1:W-:Y:S04]  /*02c0*/  STG.E desc[UR12][R4.64], R7 ;  /* 0x0000000704007986 */ /* 0x0003e8000c10190c */
[----:B------:R-:W2:Y:S04]  /*02d0*/  LDG.E R8, desc[UR12][R10.64+-0x1c] ;  /* 0xffffe40c0a087981 */ /* 0x000ea8000c1e1900 */
[----:B------:R-:W2:Y:S02]  /*02e0*/  LDG.E R14, desc[UR12][R12.64+-0x1c] ;  /* 0xffffe40c0c0e7981 */ /* 0x000ea4000c1e1900 */
[----:B--2---:R-:W-:-:S05]  /*02f0*/  FFMA R15, R8, R14, R7 ;  /* 0x0000000e080f7223 */ /* 0x004fca0000000007 */
[----:B------:R2:W-:Y:S04]  /*0300*/  STG.E desc[UR12][R4.64], R15 ;  /* 0x0000000f04007986 */ /* 0x0005e8000c10190c */
[----:B------:R-:W3:Y:S04]  /*0310*/  LDG.E R8, desc[UR12][R10.64+-0x18] ;  /* 0xffffe80c0a087981 */ /* 0x000ee8000c1e1900 */
[----:B------:R-:W3:Y:S02]  /*0320*/  LDG.E R14, desc[UR12][R12.64+-0x18] ;  /* 0xffffe80c0c0e7981 */ /* 0x000ee4000c1e1900 */
[----:B---3--:R-:W-:-:S05]  /*0330*/  FFMA R17, R8, R14, R15 ;  /* 0x0000000e08117223 */ /* 0x008fca000000000f */
[----:B------:R3:W-:Y:S04]  /*0340*/  STG.E desc[UR12][R4.64], R17 ;  /* 0x0000001104007986 */ /* 0x0007e8000c10190c */
[----:B------:R-:W1:Y:S04]  /*0350*/  LDG.E R8, desc[UR12][R10.64+-0x14] ;  /* 0xffffec0c0a087981 */ /* 0x000e68000c1e1900 */
[----:B------:R-:W1:Y:S02]  /*0360*/  LDG.E R14, desc[UR12][R12.64+-0x14] ;  /* 0xffffec0c0c0e7981 */ /* 0x000e64000c1e1900 */
[----:B-1----:R-:W-:-:S05]  /*0370*/  FFMA R7, R8, R14, R17 ;  /* 0x0000000e08077223 */ /* 0x002fca0000000011 */
        /* <DEDUP_REMOVED lines=46> */
[----:B------:R-:W1:Y:S01]  /*0660*/  LDG.E R8, desc[UR12][R10.64+0x1c] ;  /* 0x00001c0c0a087981 */ /* 0x000e62000c1e1900 */
[----:B------:R-:W-:Y:S01]  /*0670*/  UIADD3 UR11, UPT, UPT, UR11, 0x10, URZ ;  /* 0x000000100b0b7890 */ /* 0x000fe2000fffe0ff */
[----:B------:R-:W-:-:S03]  /*0680*/  IADD3 R6, PT, PT, R6, 0x10, RZ ;  /* 0x0000001006067810 */ /* 0x000fc60007ffe0ff */
[----:B------:R-:W-:Y:S01]  /*0690*/  UISETP.NE.AND UP1, UPT, UR11, URZ, UPT ;  /* 0x000000ff0b00728c */ /* 0x000fe2000bf25270 */
[----:B-1----:R-:W-:Y:S01]  /*06a0*/  FFMA R7, R8, R14, R17 ;  /* 0x0000000e08077223 */ /* 0x002fe20000000011 */
[----:B------:R-:W-:-:S04]  /*06b0*/  IADD3 R8, P0, PT, R10, 0x40, RZ ;  /* 0x000000400a087810 */ /* 0x000fc80007f1e0ff */
[----:B------:R2:W-:Y:S01]  /*06c0*/  STG.E desc[UR12][R4.64], R7 ;  /* 0x0000000704007986 */ /* 0x0005e2000c10190c */
[----:B------:R-:W-:Y:S02]  /*06d0*/  IADD3.X R11, PT, PT, RZ, R11, RZ, P0, !PT ;  /* 0x0000000bff0b7210 */ /* 0x000fe400007fe4ff */
[----:B------:R-:W-:Y:S06]  /*06e0*/  BRA.U UP1, `(.L_x_3) ;  /* 0xfffffff901d87547 */ /* 0x000fec000b83ffff */
.L_x_2:
[----:B------:R-:W-:Y:S05]  /*06f0*/  BRA.U !UP0, `(.L_x_1) ;  /* 0x0000000508587547 */ /* 0x000fea000b800000 */
[----:B------:R-:W-:Y:S02]  /*0700*/  UISETP.GE.U32.AND UP0, UPT, UR9, 0x8, UPT ;  /* 0x000000080900788c */ /* 0x000fe4000bf06070 */
[----:B------:R-:W-:-:S04]  /*0710*/  ULOP3.LUT UR5, UR8, 0x7, URZ, 0xc0, !UPT ;  /* 0x0000000708057892 */ /* 0x000fc8000f8ec0ff */
[----:B------:R-:W-:-:S03]  /*0720*/  UISETP.NE.AND UP1, UPT, UR5, URZ, UPT ;  /* 0x000000ff0500728c */ /* 0x000fc6000bf25270 */
[----:B------:R-:W-:Y:S08]  /*0730*/  BRA.U !UP0, `(.L_x_4) ;  /* 0x0000000108987547 */ /* 0x000ff0000b800000 */
[----:B------:R-:W1:Y:S01]  /*0740*/  LDC.64 R10, c[0x0][0x388] ;  /* 0x0000e200ff0a7b82 */ /* 0x000e620000000a00 */
[----:B--2---:R-:W-:-:S07]  /*0750*/  IADD3 R15, PT, PT, R2, R9, RZ ;  /* 0x00000009020f7210 */ /* 0x004fce0007ffe0ff */
[----:B------:R-:W2:Y:S01]  /*0760*/  LDC.64 R12, c[0x0][0x390] ;  /* 0x0000e400ff0c7b82 */ /* 0x000ea20000000a00 */
[----:B-1----:R-:W-:-:S05]  /*0770*/  IMAD.WIDE R10, R15, 0x4, R10 ;  /* 0x000000040f0a7825 */ /* 0x002fca00078e020a */
[----:B------:R-:W3:Y:S01]  /*0780*/  LDG.E R8, desc[UR12][R10.64] ;  /* 0x0000000c0a087981 */ /* 0x000ee2000c1e1900 */
[----:B--2---:R-:W-:-:S05]  /*0790*/  IMAD.WIDE.U32 R12, R9, 0x4, R12 ;  /* 0x00000004090c7825 */ /* 0x004fca00078e000c */
[----:B------:R-:W3:Y:S02]  /*07a0*/  LDG.E R6, desc[UR12][R12.64] ;  /* 0x0000000c0c067981 */ /* 0x000ee4000c1e1900 */
[----:B---3--:R-:W-:-:S05]  /*07b0*/  FFMA R7, R6, R8, R7 ;  /* 0x0000000806077223 */ /* 0x008fca0000000007 */
        /* <DEDUP_REMOVED lines=21> */
[----:B------:R-:W2:Y:S04]  /*0910*/  LDG.E R6, desc[UR12][R12.64+0x18] ;  /* 0x0000180c0c067981 */ /* 0x000ea8000c1e1900 */
[----:B------:R-:W2:Y:S02]  /*0920*/  LDG.E R8, desc[UR12][R10.64+0x18] ;  /* 0x0000180c0a087981 */ /* 0x000ea4000c1e1900 */
[----:B--2---:R-:W-:-:S05]  /*0930*/  FFMA R19, R6, R8, R17 ;  /* 0x0000000806137223 */ /* 0x004fca0000000011 */
[----:B------:R4:W-:Y:S04]  /*0940*/  STG.E desc[UR12][R4.64], R19 ;  /* 0x0000001304007986 */ /* 0x0009e8000c10190c */
[----:B------:R-:W2:Y:S04]  /*0950*/  LDG.E R6, desc[UR12][R12.64+0x1c] ;  /* 0x00001c0c0c067981 */ /* 0x000ea8000c1e1900 */
[----:B-1----:R-:W2:Y:S01]  /*0960*/  LDG.E R7, desc[UR12][R10.64+0x1c] ;  /* 0x00001c0c0a077981 */ /* 0x002ea2000c1e1900 */
[----:B------:R-:W-:Y:S01]  /*0970*/  IADD3 R9, PT, PT, R9, 0x8, RZ ;  /* 0x0000000809097810 */ /* 0x000fe20007ffe0ff */
[----:B--2---:R-:W-:-:S05]  /*0980*/  FFMA R7, R6, R7, R19 ;  /* 0x0000000706077223 */ /* 0x004fca0000000013 */
[----:B------:R4:W-:Y:S02]  /*0990*/  STG.E desc[UR12][R4.64], R7 ;  /* 0x0000000704007986 */ /* 0x0009e4000c10190c */
.L_x_4:
[----:B------:R-:W-:Y:S05]  /*09a0*/  BRA.U !UP1, `(.L_x_1) ;  /* 0x0000000109ac7547 */ /* 0x000fea000b800000 */
[----:B------:R-:W-:Y:S02]  /*09b0*/  UISETP.GE.U32.AND UP0, UPT, UR5, 0x4, UPT ;  /* 0x000000040500788c */ /* 0x000fe4000bf06070 */
[----:B------:R-:W-:-:S04]  /*09c0*/  ULOP3.LUT UR4, UR8, 0x3, URZ, 0xc0, !UPT ;  /* 0x0000000308047892 */ /* 0x000fc8000f8ec0ff */
[----:B------:R-:W-:-:S03]  /*09d0*/  UISETP.NE.AND UP1, UPT, UR4, URZ, UPT ;  /* 0x000000ff0400728c */ /* 0x000fc6000bf25270 */
[----:B------:R-:W-:Y:S08]  /*09e0*/  BRA.U !UP0, `(.L_x_5) ;  /* 0x0000000108587547 */ /* 0x000ff0000b800000 */
[----:B------:R-:W1:Y:S01]  /*09f0*/  LDC.64 R10, c[0x0][0x388] ;  /* 0x0000e200ff0a7b82 */ /* 0x000e620000000a00 */
[----:B--2-4-:R-:W-:-:S07]  /*0a00*/  IADD3 R15, PT, PT, R2, R9, RZ ;  /* 0x00000009020f7210 */ /* 0x014fce0007ffe0ff */
        /* <DEDUP_REMOVED lines=12> */
[----:B------:R-:W2:Y:S02]  /*0ad0*/  LDG.E R8, desc[UR12][R10.64+0x8] ;  /* 0x0000080c0a087981 */ /* 0x000ea4000c1e1900 */
[----:B--2---:R-:W-:-:S05]  /*0ae0*/  FFMA R17, R6, R8, R15 ;  /* 0x0000000806117223 */ /* 0x004fca000000000f */
[----:B------:R3:W-:Y:S04]  /*0af0*/  STG.E desc[UR12][R4.64], R17 ;  /* 0x0000001104007986 */ /* 0x0007e8000c10190c */
[----:B------:R-:W1:Y:S04]  /*0b00*/  LDG.E R6, desc[UR12][R12.64+0xc] ;  /* 0x00000c0c0c067981 */ /* 0x000e68000c1e1900 */
[----:B------:R-:W1:Y:S01]  /*0b10*/  LDG.E R8, desc[UR12][R10.64+0xc] ;  /* 0x00000c0c0a087981 */ /* 0x000e62000c1e1900 */
[----:B------:R-:W-:Y:S01]  /*0b20*/  IADD3 R9, PT, PT, R9, 0x4, RZ ;  /* 0x0000000409097810 */ /* 0x000fe20007ffe0ff */
[----:B-1----:R-:W-:-:S05]  /*0b30*/  FFMA R7, R6, R8, R17 ;  /* 0x0000000806077223 */ /* 0x002fca0000000011 */
[----:B------:R3:W-:Y:S02]  /*0b40*/  STG.E desc[UR12][R4.64], R7 ;  /* 0x0000000704007986 */ /* 0x0007e4000c10190c */
.L_x_5:
[----:B------:R-:W-:Y:S05]  /*0b50*/  BRA.U !UP1, `(.L_x_1) ;  /* 0x0000000109407547 */ /* 0x000fea000b800000 */
[----:B------:R-:W1:Y:S01]  /*0b60*/  LDC.64 R12, c[0x0][0x390] ;  /* 0x0000e400ff0c7b82 */ /* 0x000e620000000a00 */
[----:B--234-:R-:W-:Y:S01]  /*0b70*/  IADD3 R15, PT, PT, R2, R9, RZ ;  /* 0x00000009020f7210 */ /* 0x01cfe20007ffe0ff */
[----:B------:R-:W-:-:S06]  /*0b80*/  UIADD3 UR4, UPT, UPT, -UR4, URZ, URZ ;  /* 0x000000ff04047290 */ /* 0x000fcc000fffe1ff */
[----:B------:R-:W2:Y:S01]  /*0b90*/  LDC.64 R10, c[0x0][0x388] ;  /* 0x0000e200ff0a7b82 */ /* 0x000ea20000000a00 */
[----:B-1----:R-:W-:-:S07]  /*0ba0*/  IMAD.WIDE.U32 R12, R9, 0x4, R12 ;  /* 0x00000004090c7825 */ /* 0x002fce00078e000c */
.L_x_6:
[----:B--2---:R-:W-:Y:S01]  /*0bb0*/  IMAD.WIDE R8, R15, 0x4, R10 ;  /* 0x000000040f087825 */ /* 0x004fe200078e020a */
[----:B-1----:R1:W2:Y:S05]  /*0bc0*/  LDG.E R2, desc[UR12][R12.64] ;  /* 0x0000000c0c027981 */ /* 0x0022aa000c1e1900 */
[----:B------:R-:W2:Y:S01]  /*0bd0*/  LDG.E R8, desc[UR12][R8.64] ;  /* 0x0000000c08087981 */ /* 0x000ea2000c1e1900 */
[----:B------:R-:W-:-:S04]  /*0be0*/  UIADD3 UR4, UPT, UPT, UR4, 0x1, URZ ;  /* 0x0000000104047890 */ /* 0x000fc8000fffe0ff */
[----:B------:R-:W-:Y:S01]  /*0bf0*/  UISETP.NE.AND UP0, UPT, UR4, URZ, UPT ;  /* 0x000000ff0400728c */ /* 0x000fe2000bf05270 */
[----:B-1----:R-:W-:Y:S02]  /*0c00*/  IADD3 R12, P0, PT, R12, 0x4, RZ ;  /* 0x000000040c0c7810 */ /* 0x002fe40007f1e0ff */
[----:B------:R-:W-:Y:S02]  /*0c10*/  IADD3 R15, PT, PT, R15, 0x1, RZ ;  /* 0x000000010f0f7810 */ /* 0x000fe40007ffe0ff */
[----:B------:R-:W-:Y:S01]  /*0c20*/  IADD3.X R13, PT, PT, RZ, R13, RZ, P0, !PT ;  /* 0x0000000dff0d7210 */ /* 0x000fe200007fe4ff */
[----:B--2---:R-:W-:-:S05]  /*0c30*/  FFMA R7, R2, R8, R7 ;  /* 0x0000000802077223 */ /* 0x004fca0000000007 */
[----:B------:R1:W-:Y:S01]  /*0c40*/  STG.E desc[UR12][R4.64], R7 ;  /* 0x0000000704007986 */ /* 0x0003e2000c10190c */
[----:B------:R-:W-:Y:S05]  /*0c50*/  BRA.U UP0, `(.L_x_6) ;  /* 0xfffffffd00d47547 */ /* 0x000fea000b83ffff */
.L_x_1:
[----:B------:R-:W-:Y:S05]  /*0c60*/  BSYNC.RECONVERGENT B0 ;  /* 0x0000000000007941 */ /* 0x000fea0003800200 */
.L_x_0:
[----:B------:R-:W5:Y:S01]  /*0c70*/  LDC R2, c[0x0][0x3ac] ;  /* 0x0000eb00ff027b82 */ /* 0x000f620000000800 */
[----:B------:R-:W-:-:S04]  /*0c80*/  ISETP.GE.AND P0, PT, R0, 0x1, PT ;  /* 0x000000010000780c */ /* 0x000fc80003f06270 */
[----:B-----5:R-:W-:-:S13]  /*0c90*/  ISETP.GE.OR P0, PT, R3, R2, !P0 ;  /* 0x000000020300720c */ /* 0x020fda0004706670 */
[----:B------:R-:W-:Y:S05]  /*0ca0*/  @P0 EXIT ;  /* 0x000000000000094d */ /* 0x000fea0003800000 */
[----:B01234-:R-:W0:Y:S01]  /*0cb0*/  LDC.64 R4, c[0x0][0x390] ;  /* 0x0000e400ff047b82 */ /* 0x01fe220000000a00 */
[C---:B------:R-:W-:Y:S01]  /*0cc0*/  ISETP.GE.U32.AND P1, PT, R0.reuse, 0x10, PT ;  /* 0x000000100000780c */ /* 0x040fe20003f26070 */
[----:B------:R-:W-:Y:S01]  /*0cd0*/  HFMA2 R8, -RZ, RZ, 0, 0 ;  /* 0x00000000ff087431 */ /* 0x000fe200000001ff */
[----:B------:R-:W-:-:S04]  /*0ce0*/  LOP3.LUT R11, R0, 0xf, RZ, 0xc0, !PT ;  /* 0x0000000f000b7812 */ /* 0x000fc800078ec0ff */
[----:B------:R-:W-:Y:S01]  /*0cf0*/  ISETP.NE.AND P0, PT, R11, RZ, PT ;  /* 0x000000ff0b00720c */ /* 0x000fe20003f05270 */
[----:B0-----:R-:W-:-:S06]  /*0d00*/  IMAD.WIDE R4, R3, 0x4, R4 ;  /* 0x0000000403047825 */ /* 0x001fcc00078e0204 */
[----:B------:R-:W-:Y:S06]  /*0d10*/  @!P1 BRA `(.L_x_7) ;  /* 0x00000004007c9947 */ /* 0x000fec0003800000 */
[----:B------:R-:W0:Y:S01]  /*0d20*/  LDCU.64 UR4, c[0x0][0x380] ;  /* 0x00007000ff0477ac */ /* 0x000e220008000a00 */
[----:B------:R-:W-:Y:S02]  /*0d30*/  LOP3.LUT R8, R0, 0x7ffffff0, RZ, 0xc0, !PT ;  /* 0x7ffffff000087812 */ /* 0x000fe400078ec0ff */
[----:B------:R-:W-:Y:S02]  /*0d40*/  MOV R9, R3 ;  /* 0x0000000300097202 */ /* 0x000fe40000000f00 */
[----:B------:R-:W-:Y:S01]  /*0d50*/  IADD3 R10, PT, PT, -R8, RZ, RZ ;  /* 0x000000ff080a7210 */ /* 0x000fe20007ffe1ff */
[----:B0-----:R-:W-:-:S04]  /*0d60*/  UIADD3 UR4, UP0, UPT, UR4, 0x20, URZ ;  /* 0x0000002004047890 */ /* 0x001fc8000ff1e0ff */
[----:B------:R-:W-:Y:S02]  /*0d70*/  UIADD3.X UR5, UPT, UPT, URZ, UR5, URZ, UP0, !UPT ;  /* 0x00000005ff057290 */ /* 0x000fe400087fe4ff */
[----:B------:R-:W-:-:S04]  /*0d80*/  MOV R6, UR4 ;  /* 0x0000000400067c02 */ /* 0x000fc80008000f00 */
[----:B------:R-:W-:-:S07]  /*0d90*/  MOV R7, UR5 ;  /* 0x0000000500077c02 */ /* 0x000fce0008000f00 */
.L_x_8:
[----:B-1----:R-:W2:Y:S01]  /*0da0*/  LDG.E R15, desc[UR12][R4.64] ;  /* 0x0000000c040f7981 */ /* 0x002ea2000c1e1900 */
[----:B------:R-:W0:Y:S03]  /*0db0*/  LDC.64 R12, c[0x0][0x3a0] ;  /* 0x0000e800ff0c7b82 */ /* 0x000e260000000a00 */
[----:B------:R-:W2:Y:S01]  /*0dc0*/  LDG.E R14, desc[UR12][R6.64+-0x20] ;  /* 0xffffe00c060e7981 */ /* 0x000ea2000c1e1900 */
[----:B0-----:R-:W-:-:S04]  /*0dd0*/  IMAD.WIDE R12, R9, 0x4, R12 ;  /* 0x00000004090c7825 */ /* 0x001fc800078e020c */
[----:B--2---:R-:W-:-:S05]  /*0de0*/  FMUL R19, R14, R15 ;  /* 0x0000000f0e137220 */ /* 0x004fca0000400000 */
[----:B------:R0:W-:Y:S04]  /*0df0*/  STG.E desc[UR12][R12.64], R19 ;  /* 0x000000130c007986 */ /* 0x0001e8000c10190c */
[----:B------:R-:W2:Y:S04]  /*0e00*/  LDG.E R16, desc[UR12][R6.64+-0x1c] ;  /* 0xffffe40c06107981 */ /* 0x000ea8000c1e1900 */
[----:B------:R-:W2:Y:S01]  /*0e10*/  LDG.E R17, desc[UR12][R4.64] ;  /* 0x0000000c04117981 */ /* 0x000ea2000c1e1900 */
[----:B------:R-:W-:-:S04]  /*0e20*/  IMAD.WIDE R14, R2, 0x4, R12 ;  /* 0x00000004020e7825 */ /* 0x000fc800078e020c */
[----:B--2---:R-:W-:-:S05]  /*0e30*/  FMUL R21, R16, R17 ;  /* 0x0000001110157220 */ /* 0x004fca0000400000 */
[----:B------:R1:W-:Y:S04]  /*0e40*/  STG.E desc[UR12][R14.64], R21 ;  /* 0x000000150e007986 */ /* 0x0003e8000c10190c */
[----:B------:R-:W2:Y:S04]  /*0e50*/  LDG.E R18, desc[UR12][R6.64+-0x18] ;  /* 0xffffe80c06127981 */ /* 0x000ea8000c1e1900 */
[----:B------:R-:W2:Y:S01]  /*0e60*/  LDG.E R23, desc[UR12][R4.64] ;  /* 0x0000000c04177981 */ /* 0x000ea2000c1e1900 */
[----:B------:R-:W-:-:S04]  /*0e70*/  IMAD.WIDE R16, R2, 0x4, R14 ;  /* 0x0000000402107825 */ /* 0x000fc800078e020e */
[----:B--2---:R-:W-:-:S05]  /*0e80*/  FMUL R23, R18, R23 ;  /* 0x0000001712177220 */ /* 0x004fca0000400000 */
[----:B------:R2:W-:Y:S04]  /*0e90*/  STG.E desc[UR12][R16.64], R23 ;  /* 0x0000001710007986 */ /* 0x0005e8000c10190c */
[----:B------:R-:W3:Y:S04]  /*0ea0*/  LDG.E R18, desc[UR12][R6.64+-0x14] ;  /* 0xffffec0c06127981 */ /* 0x000ee8000c1e1900 */
[----:B0-----:R-:W3:Y:S01]  /*0eb0*/  LDG.E R19, desc[UR12][R4.64] ;  /* 0x0000000c04137981 */ /* 0x001ee2000c1e1900 */
[----:B------:R-:W-:-:S04]  /*0ec0*/  IMAD.WIDE R12, R2, 0x4, R16 ;  /* 0x00000004020c7825 */ /* 0x000fc800078e0210 */
[----:B---3--:R-:W-:-:S05]  /*0ed0*/  FMUL R19, R18, R19 ;  /* 0x0000001312137220 */ /* 0x008fca0000400000 */
[----:B------:R0:W-:Y:S04]  /*0ee0*/  STG.E desc[UR12][R12.64], R19 ;  /* 0x000000130c007986 */ /* 0x0001e8000c10190c */
[----:B------:R-:W3:Y:S04]  /*0ef0*/  LDG.E R18, desc[UR12][R6.64+-0x10] ;  /* 0xfffff00c06127981 */ /* 0x000ee8000c1e1900 */
[----:B-1----:R-:W3:Y:S01]  /*0f00*/  LDG.E R21, desc[UR12][R4.64] ;  /* 0x0000000c04157981 */ /* 0x002ee2000c1e1900 */
[----:B------:R-:W-:-:S04]  /*0f10*/  IMAD.WIDE R14, R2, 0x4, R12 ;  /* 0x00000004020e7825 */ /* 0x000fc800078e020c */
[----:B---3--:R-:W-:-:S05]  /*0f20*/  FMUL R21, R18, R21 ;  /* 0x0000001512157220 */ /* 0x008fca0000400000 */
[----:B------:R1:W-:Y:S04]  /*0f30*/  STG.E desc[UR12][R14.64], R21 ;  /* 0x000000150e007986 */ /* 0x0003e8000c10190c */
[----:B------:R-:W3:Y:S04]  /*0f40*/  LDG.E R18, desc[UR12][R6.64+-0xc] ;  /* 0xfffff40c06127981 */ /* 0x000ee8000c1e1900 */
[----:B--2---:R-:W3:Y:S01]  /*0f50*/  LDG.E R23, desc[UR12][R4.64] ;  /* 0x0000000c04177981 */ /* 0x004ee2000c1e1900 */
[----:B------:R-:W-:-:S04]  /*0f60*/  IMAD.WIDE R16, R2, 0x4, R14 ;  /* 0x0000000402107825 */ /* 0x000fc800078e020e */
[----:B---3--:R-:W-:-:S05]  /*0f70*/  FMUL R23, R18, R23 ;  /* 0x0000001712177220 */ /* 0x008fca0000400000 */
        /* <DEDUP_REMOVED lines=46> */
[----:B------:R2:W3:Y:S04]  /*1260*/  LDG.E R18, desc[UR12][R6.64+0x1c] ;  /* 0x00001c0c06127981 */ /* 0x0004e8000c1e1900 */
[----:B0-----:R-:W3:Y:S01]  /*1270*/  LDG.E R19, desc[UR12][R4.64] ;  /* 0x0000000c04137981 */ /* 0x001ee2000c1e1900 */
[----:B------:R-:W-:Y:S01]  /*1280*/  IMAD.WIDE R12, R2, 0x4, R16 ;  /* 0x00000004020c7825 */ /* 0x000fe200078e0210 */
[----:B------:R-:W-:-:S02]  /*1290*/  IADD3 R10, PT, PT, R10, 0x10, RZ ;  /* 0x000000100a0a7810 */ /* 0x000fc40007ffe0ff */
[----:B------:R-:W-:Y:S02]  /*12a0*/  LEA R9, R2, R9, 0x4 ;  /* 0x0000000902097211 */ /* 0x000fe400078e20ff */
[----:B------:R-:W-:Y:S02]  /*12b0*/  ISETP.NE.AND P1, PT, R10, RZ, PT ;  /* 0x000000ff0a00720c */ /* 0x000fe40003f25270 */
[----:B--2---:R-:W-:-:S04]  /*12c0*/  IADD3 R6, P2, PT, R6, 0x40, RZ ;  /* 0x0000004006067810 */ /* 0x004fc80007f5e0ff */
[----:B------:R-:W-:Y:S01]  /*12d0*/  IADD3.X R7, PT, PT, RZ, R7, RZ, P2, !PT ;  /* 0x00000007ff077210 */ /* 0x000fe200017fe4ff */
[----:B---3--:R-:W-:-:S05]  /*12e0*/  FMUL R19, R18, R19 ;  /* 0x0000001312137220 */ /* 0x008fca0000400000 */
[----:B------:R1:W-:Y:S01]  /*12f0*/  STG.E desc[UR12][R12.64], R19 ;  /* 0x000000130c007986 */ /* 0x0003e2000c10190c */
[----:B------:R-:W-:Y:S05]  /*1300*/  @P1 BRA `(.L_x_8) ;  /* 0xfffffff800a41947 */ /* 0x000fea000383ffff */
.L_x_7:
[----:B------:R-:W-:Y:S05]  /*1310*/  @!P0 EXIT ;  /* 0x000000000000894d */ /* 0x000fea0003800000 */
[----:B------:R-:W-:Y:S02]  /*1320*/  ISETP.GE.U32.AND P0, PT, R11, 0x8, PT ;  /* 0x000000080b00780c */ /* 0x000fe40003f06070 */
[----:B------:R-:W-:-:S04]  /*1330*/  LOP3.LUT R9, R0, 0x7, RZ, 0xc0, !PT ;  /* 0x0000000700097812 */ /* 0x000fc800078ec0ff */
[----:B------:R-:W-:-:S07]  /*1340*/  ISETP.NE.AND P1, PT, R9, RZ, PT ;  /* 0x000000ff0900720c */ /* 0x000fce0003f25270 */
[----:B------:R-:W-:Y:S06]  /*1350*/  @!P0 BRA `(.L_x_9) ;  /* 0x0000000000b48947 */ /* 0x000fec0003800000 */
[----:B------:R-:W0:Y:S01]  /*1360*/  LDC.64 R6, c[0x0][0x380] ;  /* 0x0000e000ff067b82 */ /* 0x000e220000000a00 */
[----:B-1----:R-:W2:Y:S07]  /*1370*/  LDG.E R13, desc[UR12][R4.64] ;  /* 0x0000000c040d7981 */ /* 0x002eae000c1e1900 */
[----:B------:R-:W1:Y:S01]  /*1380*/  LDC.64 R10, c[0x0][0x3a0] ;  /* 0x0000e800ff0a7b82 */ /* 0x000e620000000a00 */
[----:B0-----:R-:W-:-:S05]  /*1390*/  IMAD.WIDE.U32 R6, R8, 0x4, R6 ;  /* 0x0000000408067825 */ /* 0x001fca00078e0006 */
[----:B------:R-:W2:Y:S01]  /*13a0*/  LDG.E R12, desc[UR12][R6.64] ;  /* 0x0000000c060c7981 */ /* 0x000ea2000c1e1900 */
[----:B------:R-:W-:-:S04]  /*13b0*/  IMAD R15, R8, R2, R3 ;  /* 0x00000002080f7224 */ /* 0x000fc800078e0203 */
[----:B-1----:R-:W-:-:S04]  /*13c0*/  IMAD.WIDE R10, R15, 0x4, R10 ;  /* 0x000000040f0a7825 */ /* 0x002fc800078e020a */
        /* <DEDUP_REMOVED lines=34> */
[----:B------:R-:W-:Y:S01]  /*15f0*/  IMAD.WIDE R12, R2, 0x4, R10 ;  /* 0x00000004020c7825 */ /* 0x000fe200078e020a */
[----:B------:R-:W-:-:S03]  /*1600*/  IADD3 R8, PT, PT, R8, 0x8, RZ ;  /* 0x0000000808087810 */ /* 0x000fc60007ffe0ff */
[----:B---3--:R-:W-:-:S05]  /*1610*/  FMUL R19, R16, R19 ;  /* 0x0000001310137220 */ /* 0x008fca0000400000 */
[----:B------:R2:W-:Y:S02]  /*1620*/  STG.E desc[UR12][R12.64], R19 ;  /* 0x000000130c007986 */ /* 0x0005e4000c10190c */
.L_x_9:
[----:B------:R-:W-:Y:S05]  /*1630*/  @!P1 EXIT ;  /* 0x000000000000994d */ /* 0x000fea0003800000 */
[----:B------:R-:W-:Y:S02]  /*1640*/  ISETP.GE.U32.AND P0, PT, R9, 0x4, PT ;  /* 0x000000040900780c */ /* 0x000fe40003f06070 */
[----:B------:R-:W-:-:S04]  /*1650*/  LOP3.LUT R0, R0, 0x3, RZ, 0xc0, !PT ;  /* 0x0000000300007812 */ /* 0x000fc800078ec0ff */
[----:B------:R-:W-:-:S07]  /*1660*/  ISETP.NE.AND P1, PT, R0, RZ, PT ;  /* 0x000000ff0000720c */ /* 0x000fce0003f25270 */
[----:B------:R-:W-:Y:S06]  /*1670*/  @!P0 BRA `(.L_x_10) ;  /* 0x0000000000648947 */ /* 0x000fec0003800000 */
[----:B------:R-:W0:Y:S01]  /*1680*/  LDC.64 R6, c[0x0][0x380] ;  /* 0x0000e000ff067b82 */ /* 0x000e220000000a00 */
[----:B-12---:R-:W2:Y:S07]  /*1690*/  LDG.E R12, desc[UR12][R4.64] ;  /* 0x0000000c040c7981 */ /* 0x006eae000c1e1900 */
        /* <DEDUP_REMOVED lines=17> */
[----:B0-----:R-:W2:Y:S04]  /*17b0*/  LDG.E R9, desc[UR12][R6.64+0xc] ;  /* 0x00000c0c06097981 */ /* 0x001ea8000c1e1900 */
[----:B------:R-:W2:Y:S01]  /*17c0*/  LDG.E R16, desc[UR12][R4.64] ;  /* 0x0000000c04107981 */ /* 0x000ea2000c1e1900 */
[----:B------:R-:W-:Y:S01]  /*17d0*/  IMAD.WIDE R10, R2, 0x4, R14 ;  /* 0x00000004020a7825 */ /* 0x000fe200078e020e */
[----:B------:R-:W-:-:S03]  /*17e0*/  IADD3 R8, PT, PT, R8, 0x4, RZ ;  /* 0x0000000408087810 */ /* 0x000fc60007ffe0ff */
[----:B--2---:R-:W-:-:S05]  /*17f0*/  FMUL R9, R9, R16 ;  /* 0x0000001009097220 */ /* 0x004fca0000400000 */
[----:B------:R3:W-:Y:S02]  /*1800*/  STG.E desc[UR12][R10.64], R9 ;  /* 0x000000090a007986 */ /* 0x0007e4000c10190c */
.L_x_10:
[----:B------:R-:W-:Y:S05]  /*1810*/  @!P1 EXIT ;  /* 0x000000000000994d */ /* 0x000fea0003800000 */
[----:B--23--:R-:W0:Y:S01]  /*1820*/  LDC.64 R10, c[0x0][0x380] ;  /* 0x0000e000ff0a7b82 */ /* 0x00ce220000000a00 */
[----:B------:R-:W-:Y:S01]  /*1830*/  IMAD R3, R8, R2, R3 ;  /* 0x0000000208037224 */ /* 0x000fe200078e0203 */
[----:B------:R-:W-:-:S06]  /*1840*/  IADD3 R0, PT, PT, -R0, RZ, RZ ;  /* 0x000000ff00007210 */ /* 0x000fcc0007ffe1ff */
[----:B------:R-:W2:Y:S01]  /*1850*/  LDC.64 R6, c[0x0][0x3a0] ;  /* 0x0000e800ff067b82 */ /* 0x000ea20000000a00 */
[----:B0-----:R-:W-:-:S03]  /*1860*/  IMAD.WIDE.U32 R10, R8, 0x4, R10 ;  /* 0x00000004080a7825 */ /* 0x001fc600078e000a */
[----:B-1----:R-:W-:-:S07]  /*1870*/  MOV R12, R10 ;  /* 0x0000000a000c7202 */ /* 0x002fce0000000f00 */
.L_x_11:
[----:B------:R-:W-:Y:S01]  /*1880*/  MOV R10, R12 ;  /* 0x0000000c000a7202 */ /* 0x000fe20000000f00 */
[----:B0-----:R-:W3:Y:S05]  /*1890*/  LDG.E R13, desc[UR12][R4.64] ;  /* 0x0000000c040d7981 */ /* 0x001eea000c1e1900 */
[----:B------:R0:W3:Y:S01]  /*18a0*/  LDG.E R10, desc[UR12][R10.64] ;  /* 0x0000000c0a0a7981 */ /* 0x0000e2000c1e1900 */
[----:B--2---:R-:W-:Y:S01]  /*18b0*/  IMAD.WIDE R8, R3, 0x4, R6 ;  /* 0x0000000403087825 */ /* 0x004fe200078e0206 */
[----:B------:R-:W-:Y:S02]  /*18c0*/  IADD3 R0, PT, PT, R0, 0x1, RZ ;  /* 0x0000000100007810 */ /* 0x000fe40007ffe0ff */
[----:B------:R-:W-:-:S02]  /*18d0*/  IADD3 R12, P1, PT, R12, 0x4, RZ ;  /* 0x000000040c0c7810 */ /* 0x000fc40007f3e0ff */
[----:B------:R-:W-:Y:S02]  /*18e0*/  ISETP.NE.AND P0, PT, R0, RZ, PT ;  /* 0x000000ff0000720c */ /* 0x000fe40003f05270 */
[----:B------:R-:W-:Y:S02]  /*18f0*/  IADD3 R3, PT, PT, R3, R2, RZ ;  /* 0x0000000203037210 */ /* 0x000fe40007ffe0ff */
[----:B0-----:R-:W-:Y:S01]  /*1900*/  IADD3.X R11, PT, PT, RZ, R11, RZ, P1, !PT ;  /* 0x0000000bff0b7210 */ /* 0x001fe20000ffe4ff */
[----:B---3--:R-:W-:-:S05]  /*1910*/  FMUL R13, R10, R13 ;  /* 0x0000000d0a0d7220 */ /* 0x008fca0000400000 */
[----:B------:R0:W-:Y:S03]  /*1920*/  STG.E desc[UR12][R8.64], R13 ;  /* 0x0000000d08007986 */ /* 0x0001e6000c10190c */
[----:B------:R-:W-:Y:S05]  /*1930*/  @P0 BRA `(.L_x_11) ;  /* 0xfffffffc00d00947 */ /* 0x000fea000383ffff */
[----:B------:R-:W-:Y:S05]  /*1940*/  EXIT ;  /* 0x000000000000794d */ /* 0x000fea0003800000 */
.L_x_12:
[----:B------:R-:W-:-:S00]  /*1950*/  BRA `(.L_x_12) ;  /* 0xfffffffc00fc7947 */ /* 0x000fc0000383ffff */
[----:B------:R-:W-:-:S00]  /*1960*/  NOP ;  /* 0x0000000000007918 */ /* 0x000fc00000000000 */
        /* <DEDUP_REMOVED lines=9> */
.L_x_18:


//--------------------- .text._Z12forward_passPfS_S_ii --------------------------
	.section	.text._Z12forward_passPfS_S_ii,"ax",@progbits
	.align	128
        .global         _Z12forward_passPfS_S_ii
        .type           _Z12forward_passPfS_S_ii,@function
        .size           _Z12forward_passPfS_S_ii,(.L_x_19 - _Z12forward_passPfS_S_ii)
        .other          _Z12forward_passPfS_S_ii,@"STO_CUDA_ENTRY STV_DEFAULT"
_Z12forward_passPfS_S_ii:
.text._Z12forward_passPfS_S_ii:
[----:B------:R-:W-:Y:S01]  /*0000*/  LDC R1, c[0x0][0x37c] ;  /* 0x0000df00ff017b82 */ /* 0x000fe20000000800 */
[----:B------:R-:W0:Y:S07]  /*0010*/  S2R R2, SR_TID.X ;  /* 0x0000000000027919 */ /* 0x000e2e0000002100 */
[----:B------:R-:W0:Y:S08]  /*0020*/  S2UR UR4, SR_CTAID.X ;  /* 0x00000000000479c3 */ /* 0x000e300000002500 */
[----:B------:R-:W0:Y:S08]  /*0030*/  LDC R7, c[0x0][0x360] ;  /* 0x0000d800ff077b82 */ /* 0x000e300000000800 */
[----:B------:R-:W1:Y:S01]  /*0040*/  LDC R0, c[0x0][0x39c] ;  /* 0x0000e700ff007b82 */ /* 0x000e620000000800 */
[----:B0-----:R-:W-:-:S05]  /*0050*/  IMAD R7, R7, UR4, R2 ;  /* 0x0000000407077c24 */ /* 0x001fca000f8e0202 */
[----:B-1----:R-:W-:-:S13]  /*0060*/  ISETP.GE.AND P0, PT, R7, R0, PT ;  /* 0x000000000700720c */ /* 0x002fda0003f06270 */
[----:B------:R-:W-:Y:S05]  /*0070*/  @P0 EXIT ;  /* 0x000000000000094d */ /* 0x000fea0003800000 */
[----:B------:R-:W0:Y:S01]  /*0080*/  LDC R6, c[0x0][0x398] ;  /* 0x0000e600ff067b82 */ /* 0x000e220000000800 */
[----:B------:R-:W1:Y:S07]  /*0090*/  LDCU.64 UR6, c[0x0][0x358] ;  /* 0x00006b00ff0677ac */ /* 0x000e6e0008000a00 */
[----:B------:R-:W2:Y:S01]  /*00a0*/  LDC.64 R2, c[0x0][0x390] ;  /* 0x0000e400ff027b82 */ /* 0x000ea20000000a00 */
[----:B0-----:R-:W-:Y:S01]  /*00b0*/  ISETP.GE.AND P0, PT, R6, 0x1, PT ;  /* 0x000000010600780c */ /* 0x001fe20003f06270 */
[----:B--2---:R-:W-:-:S05]  /*00c0*/  IMAD.WIDE R2, R7, 0x4, R2 ;  /* 0x0000000407027825 */ /* 0x004fca00078e0202 */
[----:B-1----:R0:W-:Y:S07]  /*00d0*/  STG.E desc[UR6][R2.64], RZ ;  /* 0x000000ff02007986 */ /* 0x0021ee000c101906 */
[----:B------:R-:W-:Y:S05]  /*00e0*/  @!P0 EXIT ;  /* 0x000000000000894d */ /* 0x000fea0003800000 */
[C---:B------:R-:W-:Y:S01]  /*00f0*/  ISETP.GE.U32.AND P1, PT, R6.reuse, 0x8, PT ;  /* 0x000000080600780c */ /* 0x040fe20003f26070 */
[----:B------:R-:W-:Y:S01]  /*0100*/  HFMA2 R8, -RZ, RZ, 0, 0 ;  /* 0x00000000ff087431 */ /* 0x000fe200000001ff */
[----:B------:R-:W-:Y:S02]  /*0110*/  LOP3.LUT R10, R6, 0x7, RZ, 0xc0, !PT ;  /* 0x00000007060a7812 */ /* 0x000fe400078ec0ff */
[----:B------:R-:W-:Y:S02]  /*0120*/  MOV R13, RZ ;  /* 0x000000ff000d7202 */ /* 0x000fe40000000f00 */
[----:B------:R-:W-:-:S07]  /*0130*/  ISETP.NE.AND P0, PT, R10, RZ, PT ;  /* 0x000000ff0a00720c */ /* 0x000fce0003f05270 */
[----:B------:R-:W-:Y:S06]  /*0140*/  @!P1 BRA `(.L_x_13) ;  /* 0x0000000000e09947 */ /* 0x000fec0003800000 */
[----:B------:R-:W1:Y:S01]  /*0150*/  LDCU.64 UR4, c[0x0][0x380] ;  /* 0x00007000ff0477ac */ /* 0x000e620008000a00 */
[----:B------:R-:W-:Y:S02]  /*0160*/  LOP3.LUT R8, R6, 0x7ffffff8, RZ, 0xc0, !PT ;  /* 0x7ffffff806087812 */ /* 0x000fe400078ec0ff */
[----:B------:R-:W-:Y:S02]  /*0170*/  MOV R13, RZ ;  /* 0x000000ff000d7202 */ /* 0x000fe40000000f00 */
[----:B------:R-:W-:Y:S02]  /*0180*/  MOV R11, R7 ;  /* 0x00000007000b7202 */ /* 0x000fe40000000f00 */
[----:B------:R-:W-:Y:S01]  /*0190*/  IADD3 R9, PT, PT, -R8, RZ, RZ ;  /* 0x000000ff08097210 */ /* 0x000fe20007ffe1ff */
[----:B-1----:R-:W-:-:S04]  /*01a0*/  UIADD3 UR4, UP0, UPT, UR4, 0x10, URZ ;  /* 0x0000001004047890 */ /* 0x002fc8000ff1e0ff */
[----:B------:R-:W-:Y:S02]  /*01b0*/  UIADD3.X UR5, UPT, UPT, URZ, UR5, URZ, UP0, !UPT ;  /* 0x00000005ff057290 */ /* 0x000fe400087fe4ff */
[----:B------:R-:W-:-:S04]  /*01c0*/  MOV R4, UR4 ;  /* 0x0000000400047c02 */ /* 0x000fc80008000f00 */
[----:B------:R-:W-:-:S07]  /*01d0*/  MOV R5, UR5 ;  /* 0x0000000500057c02 */ /* 0x000fce0008000f00 */
.L_x_14:
[----:B------:R-:W1:Y:S01]  /*01e0*/  LDC.64 R14, c[0x0][0x388] ;  /* 0x0000e200ff0e7b82 */ /* 0x000e620000000a00 */
[----:B--2---:R-:W2:Y:S01]  /*01f0*/  LDG.E R12, desc[UR6][R4.64+-0x10] ;  /* 0xfffff006040c7981 */ /* 0x004ea2000c1e1900 */
[----:B-1----:R-:W-:-:S05]  /*0200*/  IMAD.WIDE R14, R11, 0x4, R14 ;  /* 0x000000040b0e7825 */ /* 0x002fca00078e020e */
[----:B------:R-:W2:Y:S02]  /*0210*/  LDG.E R16, desc[UR6][R14.64] ;  /* 0x000000060e107981 */ /* 0x000ea4000c1e1900 */
[----:B--2---:R-:W-:Y:S01]  /*0220*/  FFMA R19, R12, R16, R13 ;  /* 0x000000100c137223 */ /* 0x004fe2000000000d */
[----:B------:R-:W-:-:S04]  /*0230*/  IMAD.WIDE R12, R0, 0x4, R14 ;  /* 0x00000004000c7825 */ /* 0x000fc800078e020e */
[----:B------:R1:W-:Y:S04]  /*0240*/  STG.E desc[UR6][R2.64], R19 ;  /* 0x0000001302007986 */ /* 0x0003e8000c101906 */
[----:B------:R-:W2:Y:S04]  /*0250*/  LDG.E R16, desc[UR6][R4.64+-0xc] ;  /* 0xfffff40604107981 */ /* 0x000ea8000c1e1900 */
[----:B------:R-:W2:Y:S02]  /*0260*/  LDG.E R17, desc[UR6][R12.64] ;  /* 0x000000060c117981 */ /* 0x000ea4000c1e1900 */
[----:B--2---:R-:W-:Y:S01]  /*0270*/  FFMA R21, R16, R17, R19 ;  /* 0x0000001110157223 */ /* 0x004fe20000000013 */
[----:B------:R-:W-:-:S04]  /*0280*/  IMAD.WIDE R16, R0, 0x4, R12 ;  /* 0x0000000400107825 */ /* 0x000fc800078e020c */
[----:B------:R2:W-:Y:S04]  /*0290*/  STG.E desc[UR6][R2.64], R21 ;  /* 0x0000001502007986 */ /* 0x0005e8000c101906 */
[----:B------:R-:W3:Y:S04]  /*02a0*/  LDG.E R18, desc[UR6][R4.64+-0x8] ;  /* 0xfffff80604127981 */ /* 0x000ee8000c1e1900 */
[----:B------:R-:W3:Y:S01]  /*02b0*/  LDG.E R20, desc[UR6][R16.64] ;  /* 0x0000000610147981 */ /* 0x000ee2000c1e1900 */
[----:B------:R-:W-:-:S04]  /*02c0*/  IMAD.WIDE R14, R0, 0x4, R16 ;  /* 0x00000004000e7825 */ /* 0x000fc800078e0210 */
[----:B---3--:R-:W-:-:S05]  /*02d0*/  FFMA R23, R18, R20, R21 ;  /* 0x0000001412177223 */ /* 0x008fca0000000015 */
[----:B------:R3:W-:Y:S04]  /*02e0*/  STG.E desc[UR6][R2.64], R23 ;  /* 0x0000001702007986 */ /* 0x0007e8000c101906 */
[----:B------:R-:W4:Y:S04]  /*02f0*/  LDG.E R18, desc[UR6][R4.64+-0x4] ;  /* 0xfffffc0604127981 */ /* 0x000f28000c1e1900 */
[----:B-1----:R-:W4:Y:S01]  /*0300*/  LDG.E R19, desc[UR6][R14.64] ;  /* 0x000000060e137981 */ /* 0x002f22000c1e1900 */
[----:B------:R-:W-:-:S04]  /*0310*/  IMAD.WIDE R12, R0, 0x4, R14 ;  /* 0x00000004000c7825 */ /* 0x000fc800078e020e */
[----:B----4-:R-:W-:-:S05]  /*0320*/  FFMA R19, R18, R19, R23 ;  /* 0x0000001312137223 */ /* 0x010fca0000000017 */
[----:B------:R1:W-:Y:S04]  /*0330*/  STG.E desc[UR6][R2.64], R19 ;  /* 0x0000001302007986 */ /* 0x0003e8000c101906 */
[----:B------:R-:W2:Y:S04]  /*0340*/  LDG.E R18, desc[UR6][R4.64] ;  /* 0x0000000604127981 */ /* 0x000ea8000c1e1900 */
[----:B------:R-:W2:Y:S01]  /*0350*/  LDG.E R20, desc[UR6][R12.64] ;  /* 0x000000060c147981 */ /* 0x000ea2000c1e1900 */
[----:B------:R-:W-:-:S04]  /*0360*/  IMAD.WIDE R16, R0, 0x4, R12 ;  /* 0x0000000400107825 */ /* 0x000fc800078e020c */
[----:B--2---:R-:W-:-:S05]  /*0370*/  FFMA R21, R18, R20, R19 ;  /* 0x0000001412157223 */ /* 0x004fca0000000013 */
[----:B------:R2:W-:Y:S04]  /*0380*/  STG.E desc[UR6][R2.64], R21 ;  /* 0x0000001502007986 */ /* 0x0005e8000c101906 */
[----:B------:R-:W3:Y:S04]  /*0390*/  LDG.E R18, desc[UR6][R4.64+0x4] ;  /* 0x0000040604127981 */ /* 0x000ee8000c1e1900 */
[----:B------:R-:W3:Y:S01]  /*03a0*/  LDG.E R20, desc[UR6][R16.64] ;  /* 0x0000000610147981 */ /* 0x000ee2000c1e1900 */
[----:B------:R-:W-:-:S04]  /*03b0*/  IMAD.WIDE R14, R0, 0x4, R16 ;  /* 0x00000004000e7825 */ /* 0x000fc800078e0210 */
[----:B---3--:R-:W-:-:S05]  /*03c0*/  FFMA R23, R18, R20, R21 ;  /* 0x0000001412177223 */ /* 0x008fca0000000015 */
[----:B------:R2:W-:Y:S04]  /*03d0*/  STG.E desc[UR6][R2.64], R23 ;  /* 0x0000001702007986 */ /* 0x0005e8000c101906 */
[----:B------:R-:W3:Y:S04]  /*03e0*/  LDG.E R18, desc[UR6][R4.64+0x8] ;  /* 0x0000080604127981 */ /* 0x000ee8000c1e1900 */
[----:B-1----:R-:W3:Y:S01]  /*03f0*/  LDG.E R19, desc[UR6][R14.64] ;  /* 0x000000060e137981 */ /* 0x002ee2000c1e1900 */
[----:B------:R-:W-:Y:S01]  /*0400*/  IADD3 R9, PT, PT, R9, 0x8, RZ ;  /* 0x0000000809097810 */ /* 0x000fe20007ffe0ff */
[----:B---3--:R-:W-:Y:S01]  /*0410*/  FFMA R25, R18, R19, R23 ;  /* 0x0000001312197223 */ /* 0x008fe20000000017 */
[----:B------:R-:W-:-:S04]  /*0420*/  IMAD.WIDE R18, R0, 0x4, R14 ;  /* 0x0000000400127825 */ /* 0x000fc800078e020e */
[----:B------:R2:W-:Y:S04]  /*0430*/  STG.E desc[UR6][R2.64], R25 ;  /* 0x0000001902007986 */ /* 0x0005e8000c101906 */
[----:B------:R-:W3:Y:S04]  /*0440*/  LDG.E R18, desc[UR6][R18.64] ;  /* 0x0000000612127981 */ /* 0x000ee8000c1e1900 */
[----:B------:R1:W3:Y:S01]  /*0450*/  LDG.E R12, desc[UR6][R4.64+0xc] ;  /* 0x00000c06040c7981 */ /* 0x0002e2000c1e1900 */
[----:B------:R-:W-:Y:S02]  /*0460*/  ISETP.NE.AND P1, PT, R9, RZ, PT ;  /* 0x000000ff0900720c */ /* 0x000fe40003f25270 */
[----:B------:R-:W-:-:S02]  /*0470*/  LEA R11, R0, R11, 0x3 ;  /* 0x0000000b000b7211 */ /* 0x000fc400078e18ff */
[----:B-1----:R-:W-:-:S04]  /*0480*/  IADD3 R4, P2, PT, R4, 0x20, RZ ;  /* 0x0000002004047810 */ /* 0x002fc80007f5e0ff */
[----:B------:R-:W-:Y:S01]  /*0490*/  IADD3.X R5, PT, PT, RZ, R5, RZ, P2, !PT ;  /* 0x00000005ff057210 */ /* 0x000fe200017fe4ff */
[----:B---3--:R-:W-:-:S05]  /*04a0*/  FFMA R13, R12, R18, R25 ;  /* 0x000000120c0d7223 */ /* 0x008fca0000000019 */
[----:B------:R2:W-:Y:S01]  /*04b0*/  STG.E desc[UR6][R2.64], R13 ;  /* 0x0000000d02007986 */ /* 0x0005e2000c101906 */
[----:B------:R-:W-:Y:S05]  /*04c0*/  @P1 BRA `(.L_x_14) ;  /* 0xfffffffc00441947 */ /* 0x000fea000383ffff */
.L_x_13:
[----:B------:R-:W-:Y:S05]  /*04d0*/  @!P0 EXIT ;  /* 0x000000000000894d */ /* 0x000fea0003800000 */
[----:B------:R-:W-:Y:S02]  /*04e0*/  ISETP.GE.U32.AND P0, PT, R10, 0x4, PT ;  /* 0x000000040a00780c */ /* 0x000fe40003f06070 */
[----:B------:R-:W-:-:S04]  /*04f0*/  LOP3.LUT R16, R6, 0x3, RZ, 0xc0, !PT ;  /* 0x0000000306107812 */ /* 0x000fc800078ec0ff */
[----:B------:R-:W-:-:S07]  /*0500*/  ISETP.NE.AND P1, PT, R16, RZ, PT ;  /* 0x000000ff1000720c */ /* 0x000fce0003f25270 */
[----:B------:R-:W-:Y:S06]  /*0510*/  @!P0 BRA `(.L_x_15) ;  /* 0x0000000000648947 */ /* 0x000fec0003800000 */
[----:B------:R-:W1:Y:S01]  /*0520*/  LDC.64 R10, c[0x0][0x388] ;  /* 0x0000e200ff0a7b82 */ /* 0x000e620000000a00 */
[----:B------:R-:W-:-:S07]  /*0530*/  IMAD R9, R8, R0, R7 ;  /* 0x0000000008097224 */ /* 0x000fce00078e0207 */
[----:B------:R-:W3:Y:S01]  /*0540*/  LDC.64 R4, c[0x0][0x380] ;  /* 0x0000e000ff047b82 */ /* 0x000ee20000000a00 */
[----:B-1----:R-:W-:-:S05]  /*0550*/  IMAD.WIDE R10, R9, 0x4, R10 ;  /* 0x00000004090a7825 */ /* 0x002fca00078e020a */
[----:B------:R-:W4:Y:S01]  /*0560*/  LDG.E R9, desc[UR6][R10.64] ;  /* 0x000000060a097981 */ /* 0x000f22000c1e1900 */
[----:B---3--:R-:W-:-:S05]  /*0570*/  IMAD.WIDE.U32 R4, R8, 0x4, R4 ;  /* 0x0000000408047825 */ /* 0x008fca00078e0004 */
[----:B------:R-:W4:Y:S02]  /*0580*/  LDG.E R12, desc[UR6][R4.64] ;  /* 0x00000006040c7981 */ /* 0x000f24000c1e1900 */
[----:B----4-:R-:W-:Y:S01]  /*0590*/  FFMA R9, R12, R9, R13 ;  /* 0x000000090c097223 */ /* 0x010fe2000000000d */
[----:B--2---:R-:W-:-:S04]  /*05a0*/  IMAD.WIDE R12, R0, 0x4, R10 ;  /* 0x00000004000c7825 */ /* 0x004fc800078e020a */
[----:B------:R1:W-:Y:S04]  /*05b0*/  STG.E desc[UR6][R2.64], R9 ;  /* 0x0000000902007986 */ /* 0x0003e8000c101906 */
[----:B------:R-:W2:Y:S04]  /*05c0*/  LDG.E R14, desc[UR6][R4.64+0x4] ;  /* 0x00000406040e7981 */ /* 0x000ea8000c1e1900 */
        /* <DEDUP_REMOVED lines=9> */
[----:B------:R-:W2:Y:S04]  /*0660*/  LDG.E R18, desc[UR6][R4.64+0xc] ;  /* 0x00000c0604127981 */ /* 0x000ea8000c1e1900 */
[----:B------:R-:W2:Y:S01]  /*0670*/  LDG.E R10, desc[UR6][R10.64] ;  /* 0x000000060a0a7981 */ /* 0x000ea2000c1e1900 */
[----:B------:R-:W-:Y:S01]  /*0680*/  IADD3 R8, PT, PT, R8, 0x4, RZ ;  /* 0x0000000408087810 */ /* 0x000fe20007ffe0ff */
[----:B--2---:R-:W-:-:S05]  /*0690*/  FFMA R13, R18, R10, R19 ;  /* 0x0000000a120d7223 */ /* 0x004fca0000000013 */
[----:B------:R1:W-:Y:S02]  /*06a0*/  STG.E desc[UR6][R2.64], R13 ;  /* 0x0000000d02007986 */ /* 0x0003e4000c101906 */
.L_x_15:
[----:B------:R-:W-:Y:S05]  /*06b0*/  @!P1 EXIT ;  /* 0x000000000000994d */ /* 0x000fea0003800000 */
[----:B------:R-:W-:Y:S02]  /*06c0*/  ISETP.NE.AND P0, PT, R16, 0x1, PT ;  /* 0x000000011000780c */ /* 0x000fe40003f05270 */
[----:B------:R-:W-:-:S04]  /*06d0*/  LOP3.LUT R6, R6, 0x1, RZ, 0xc0, !PT ;  /* 0x0000000106067812 */ /* 0x000fc800078ec0ff */
[----:B------:R-:W-:-:S07]  /*06e0*/  ISETP.NE.U32.AND P1, PT, R6, 0x1, PT ;  /* 0x000000010600780c */ /* 0x000fce0003f25070 */
[----:B------:R-:W-:Y:S06]  /*06f0*/  @!P0 BRA `(.L_x_16) ;  /* 0x00000000003c8947 */ /* 0x000fec0003800000 */
[----:B------:R-:W3:Y:S01]  /*0700*/  LDC.64 R10, c[0x0][0x388] ;  /* 0x0000e200ff0a7b82 */ /* 0x000ee20000000a00 */
[----:B-1----:R-:W-:-:S07]  /*0710*/  IMAD R9, R8, R0, R7 ;  /* 0x0000000008097224 */ /* 0x002fce00078e0207 */
[----:B------:R-:W1:Y:S01]  /*0720*/  LDC.64 R4, c[0x0][0x380] ;  /* 0x0000e000ff047b82 */ /* 0x000e620000000a00 */
[----:B---3--:R-:W-:-:S05]  /*0730*/  IMAD.WIDE R10, R9, 0x4, R10 ;  /* 0x00000004090a7825 */ /* 0x008fca00078e020a */
[----:B------:R-:W3:Y:S01]  /*0740*/  LDG.E R9, desc[UR6][R10.64] ;  /* 0x000000060a097981 */ /* 0x000ee2000c1e1900 */
[----:B-1----:R-:W-:-:S05]  /*0750*/  IMAD.WIDE.U32 R4, R8, 0x4, R4 ;  /* 0x0000000408047825 */ /* 0x002fca00078e0004 */
[----:B------:R-:W3:Y:S01]  /*0760*/  LDG.E R6, desc[UR6][R4.64] ;  /* 0x0000000604067981 */ /* 0x000ee2000c1e1900 */
[----:B------:R-:W-:-:S04]  /*0770*/  IMAD.WIDE R14, R0, 0x4, R10 ;  /* 0x00000004000e7825 */ /* 0x000fc800078e020a */
[----:B---3--:R-:W-:-:S05]  /*0780*/  FFMA R9, R6, R9, R13 ;  /* 0x0000000906097223 */ /* 0x008fca000000000d */
[----:B------:R3:W-:Y:S04]  /*0790*/  STG.E desc[UR6][R2.64], R9 ;  /* 0x0000000902007986 */ /* 0x0007e8000c101906 */
[----:B------:R-:W2:Y:S04]  /*07a0*/  LDG.E R6, desc[UR6][R4.64+0x4] ;  /* 0x0000040604067981 */ /* 0x000ea8000c1e1900 */
[----:B------:R-:W2:Y:S01]  /*07b0*/  LDG.E R14, desc[UR6][R14.64] ;  /* 0x000000060e0e7981 */ /* 0x000ea2000c1e1900 */
[----:B------:R-:W-:Y:S01]  /*07c0*/  IADD3 R8, PT, PT, R8, 0x2, RZ ;  /* 0x0000000208087810 */ /* 0x000fe20007ffe0ff */
[----:B--2---:R-:W-:-:S05]  /*07d0*/  FFMA R13, R6, R14, R9 ;  /* 0x0000000e060d7223 */ /* 0x004fca0000000009 */
[----:B------:R3:W-:Y:S02]  /*07e0*/  STG.E desc[UR6][R2.64], R13 ;  /* 0x0000000d02007986 */ /* 0x0007e4000c101906 */
.L_x_16:
[----:B------:R-:W-:Y:S05]  /*07f0*/  @P1 EXIT ;  /* 0x000000000000194d */ /* 0x000fea0003800000 */
[----:B------:R-:W1:Y:S01]  /*0800*/  LDC.64 R4, c[0x0][0x380] ;  /* 0x0000e000ff047b82 */ /* 0x000e620000000a00 */
[----:B------:R-:W-:-:S07]  /*0810*/  IMAD R7, R8, R0, R7 ;  /* 0x0000000008077224 */ /* 0x000fce00078e0207 */
[----:B------:R-:W4:Y:S01]  /*0820*/  LDC.64 R10, c[0x0][0x388] ;  /* 0x0000e200ff0a7b82 */ /* 0x000f220000000a00 */
[----:B-1-3--:R-:W-:-:S06]  /*0830*/  IMAD.WIDE.U32 R8, R8, 0x4, R4 ;  /* 0x0000000408087825 */ /* 0x00afcc00078e0004 */
[----:B------:R-:W2:Y:S01]  /*0840*/  LDG.E R8, desc[UR6][R8.64] ;  /* 0x0000000608087981 */ /* 0x000ea2000c1e1900 */
[----:B----4-:R-:W-:-:S06]  /*0850*/  IMAD.WIDE R4, R7, 0x4, R10 ;  /* 0x0000000407047825 */ /* 0x010fcc00078e020a */
[----:B------:R-:W2:Y:S02]  /*0860*/  LDG.E R4, desc[UR6][R4.64] ;  /* 0x0000000604047981 */ /* 0x000ea4000c1e1900 */
[----:B--2---:R-:W-:-:S05]  /*0870*/  FFMA R13, R8, R4, R13 ;  /* 0x00000004080d7223 */ /* 0x004fca000000000d */
[----:B------:R-:W-:Y:S01]  /*0880*/  STG.E desc[UR6][R2.64], R13 ;  /* 0x0000000d02007986 */ /* 0x000fe2000c101906 */
[----:B------:R-:W-:Y:S05]  /*0890*/  EXIT ;  /* 0x000000000000794d */ /* 0x000fea0003800000 */
.L_x_17:
        /* <DEDUP_REMOVED lines=14> */
.L_x_19:


//--------------------- .nv.shared.reserved.0     --------------------------
	.section	.nv.shared.reserved.0,"aw",@nobits
	.weak		__nv_reservedSMEM_offset_0_alias
	.size		__nv_reservedSMEM_offset_0_alias, 0, 64
	.other		__nv_reservedSMEM_offset_0_alias,@"STO_CUDA_RESERVED_SHARED STV_DEFAULT"
__nv_reservedSMEM_offset_0_alias:
	.zero		0
	.zero		64


//--------------------- .nv.constant0._Z13backward_passPfS_S_S_S_ii --------------------------
	.section	.nv.constant0._Z13backward_passPfS_S_S_S_ii,"a",@progbits
	.sectionflags	@""
	.align	4
.nv.constant0._Z13backward_passPfS_S_S_S_ii:
	.zero		944


//--------------------- .nv.constant0._Z12forward_passPfS_S_ii --------------------------
	.section	.nv.constant0._Z12forward_passPfS_S_ii,"a",@progbits
	.sectionflags	@""
	.align	4
.nv.constant0._Z12forward_passPfS_S_ii:
	.zero		928


//--------------------- SYMBOLS --------------------------

	.type		.nv.reservedSmem.offset0,@object
	.size		.nv.reservedSmem.offset0,0x4
